	.target	sm_90a

	.elftype	@"ET_EXEC"


//--------------------- .note.nv.tkinfo           --------------------------
	.section	.note.nv.tkinfo,"",@"SHT_NOTE"
	.sectionflags	@"SHF_NOTE_NV_TKINFO"
	.tkinfo
        /*0018*/ 	.word	0x00000002
        /*0030*/ 	.string	""
        /*0030*/ 	.string	"ptxas"
        /*0030*/ 	.string	"Cuda compilation tools, release 13.0, V13.0.88"
        /*0030*/ 	.string	"Build cuda_13.0.r13.0/compiler.36424714_0"
        /*0030*/ 	.string	"-arch sm_90a -m 64 "



//--------------------- .note.nv.cuinfo           --------------------------
	.section	.note.nv.cuinfo,"",@"SHT_NOTE"
	.sectionflags	@"SHF_NOTE_NV_CUINFO"
        /*0018*/ 	.short	0x0002
        /*001a*/ 	.short	0x005a
        /*001c*/ 	.short	0x0082
	.zero		2


//--------------------- .nv.info                  --------------------------
	.section	.nv.info,"",@"SHT_CUDA_INFO"
	.align	4


	//----- nvinfo : EIATTR_REGCOUNT
	.align		4
        /*0000*/ 	.byte	0x04, 0x2f
        /*0002*/ 	.short	(.L_15 - .L_14)
	.align		4
.L_14:
        /*0004*/ 	.word	index@(_ZN7cutlass13device_kernelINS_4gemm6kernel13GemmUniversalIN4cute5tupleIJiiiiEEENS1_10collective13CollectiveMmaINS1_34MainloopSm90TmaGmmaWarpSpecializedILi10ENS5_IJNS4_1CILi2EEENSA_ILi1EEESC_EEENS1_35KernelTmaWarpSpecializedCooperativeEEENS5_IJNSA_ILi256EEENSA_ILi96EEENSA_ILi64EEEEEEaNS5_IJlSC_lEEEaSK_NS4_8TiledMMAINS4_8MMA_AtomIJNS4_4SM904GMMA26MMA_64x96x32_S32S8S8_SS_TNEEEENS4_6LayoutISD_NS5_IJSC_NSA_ILi0EEESS_EEEEENS5_IJNS4_10UnderscoreESV_SV_EEEEENS4_13SM90_TMA_LOADENS4_14ComposedLayoutINS4_7SwizzleILi2ELi4ELi3EEENS4_18smem_ptr_flag_bitsILi8EEENSR_INS5_IJNSA_ILi8EEESI_EEENS5_IJSI_SC_EEEEEEEvNS4_8identityENS4_23SM90_TMA_LOAD_MULTICASTES18_vS19_EENS_8epilogue10collective6detail29Sm90TmaWarpSpecializedAdapterINS1D_15DefaultEpilogueIaSK_SK_NS1C_6thread17LinearCombinationIaLi1EiiLNS1H_9ScaleType4KindE0ELNS_15FloatRoundStyleE2EaEENS1_15EpilogueDefaultEEEEEvvEEEEvNT_6ParamsE)
        /*0008*/ 	.word	0x000000a8


	//----- nvinfo : EIATTR_FRAME_SIZE
	.align		4
.L_15:
        /*000c*/ 	.byte	0x04, 0x11
        /*000e*/ 	.short	(.L_17 - .L_16)
	.align		4
.L_16:
        /*0010*/ 	.word	index@(_ZN7cutlass13device_kernelINS_4gemm6kernel13GemmUniversalIN4cute5tupleIJiiiiEEENS1_10collective13CollectiveMmaINS1_34MainloopSm90TmaGmmaWarpSpecializedILi10ENS5_IJNS4_1CILi2EEENSA_ILi1EEESC_EEENS1_35KernelTmaWarpSpecializedCooperativeEEENS5_IJNSA_ILi256EEENSA_ILi96EEENSA_ILi64EEEEEEaNS5_IJlSC_lEEEaSK_NS4_8TiledMMAINS4_8MMA_AtomIJNS4_4SM904GMMA26MMA_64x96x32_S32S8S8_SS_TNEEEENS4_6LayoutISD_NS5_IJSC_NSA_ILi0EEESS_EEEEENS5_IJNS4_10UnderscoreESV_SV_EEEEENS4_13SM90_TMA_LOADENS4_14ComposedLayoutINS4_7SwizzleILi2ELi4ELi3EEENS4_18smem_ptr_flag_bitsILi8EEENSR_INS5_IJNSA_ILi8EEESI_EEENS5_IJSI_SC_EEEEEEEvNS4_8identityENS4_23SM90_TMA_LOAD_MULTICASTES18_vS19_EENS_8epilogue10collective6detail29Sm90TmaWarpSpecializedAdapterINS1D_15DefaultEpilogueIaSK_SK_NS1C_6thread17LinearCombinationIaLi1EiiLNS1H_9ScaleType4KindE0ELNS_15FloatRoundStyleE2EaEENS1_15EpilogueDefaultEEEEEvvEEEEvNT_6ParamsE)
        /*0014*/ 	.word	0x00000000


	//----- nvinfo : EIATTR_MIN_STACK_SIZE
	.align		4
.L_17:
        /*0018*/ 	.byte	0x04, 0x12
        /*001a*/ 	.short	(.L_19 - .L_18)
	.align		4
.L_18:
        /*001c*/ 	.word	index@(_ZN7cutlass13device_kernelINS_4gemm6kernel13GemmUniversalIN4cute5tupleIJiiiiEEENS1_10collective13CollectiveMmaINS1_34MainloopSm90TmaGmmaWarpSpecializedILi10ENS5_IJNS4_1CILi2EEENSA_ILi1EEESC_EEENS1_35KernelTmaWarpSpecializedCooperativeEEENS5_IJNSA_ILi256EEENSA_ILi96EEENSA_ILi64EEEEEEaNS5_IJlSC_lEEEaSK_NS4_8TiledMMAINS4_8MMA_AtomIJNS4_4SM904GMMA26MMA_64x96x32_S32S8S8_SS_TNEEEENS4_6LayoutISD_NS5_IJSC_NSA_ILi0EEESS_EEEEENS5_IJNS4_10UnderscoreESV_SV_EEEEENS4_13SM90_TMA_LOADENS4_14ComposedLayoutINS4_7SwizzleILi2ELi4ELi3EEENS4_18smem_ptr_flag_bitsILi8EEENSR_INS5_IJNSA_ILi8EEESI_EEENS5_IJSI_SC_EEEEEEEvNS4_8identityENS4_23SM90_TMA_LOAD_MULTICASTES18_vS19_EENS_8epilogue10collective6detail29Sm90TmaWarpSpecializedAdapterINS1D_15DefaultEpilogueIaSK_SK_NS1C_6thread17LinearCombinationIaLi1EiiLNS1H_9ScaleType4KindE0ELNS_15FloatRoundStyleE2EaEENS1_15EpilogueDefaultEEEEEvvEEEEvNT_6ParamsE)
        /*0020*/ 	.word	0x00000000
.L_19:


//--------------------- .nv.compat                --------------------------
	.section	.nv.compat,"",@"SHT_CUDA_COMPAT_INFO"
	.align	4
        /*0000*/ 	.byte	0x02, 0x09, 0x01, 0x00, 0x02, 0x02, 0x04, 0x00, 0x02, 0x05, 0x05, 0x00, 0x03, 0x07, 0x01, 0x01
        /*0010*/ 	.byte	0x02, 0x03, 0x01, 0x00, 0x02, 0x06, 0x01, 0x00, 0x04, 0x0b, 0x08, 0x00, 0x00, 0x00, 0x00, 0x00
        /*0020*/ 	.byte	0x00, 0x00, 0x00, 0x00


//--------------------- .nv.info._ZN7cutlass13device_kernelINS_4gemm6kernel13GemmUniversalIN4cute5tupleIJiiiiEEENS1_10collective13CollectiveMmaINS1_34MainloopSm90TmaGmmaWarpSpecializedILi10ENS5_IJNS4_1CILi2EEENSA_ILi1EEESC_EEENS1_35KernelTmaWarpSpecializedCooperativeEEENS5_IJNSA_ILi256EEENSA_ILi96EEENSA_ILi64EEEEEEaNS5_IJlSC_lEEEaSK_NS4_8TiledMMAINS4_8MMA_AtomIJNS4_4SM904GMMA26MMA_64x96x32_S32S8S8_SS_TNEEEENS4_6LayoutISD_NS5_IJSC_NSA_ILi0EEESS_EEEEENS5_IJNS4_10UnderscoreESV_SV_EEEEENS4_13SM90_TMA_LOADENS4_14ComposedLayoutINS4_7SwizzleILi2ELi4ELi3EEENS4_18smem_ptr_flag_bitsILi8EEENSR_INS5_IJNSA_ILi8EEESI_EEENS5_IJSI_SC_EEEEEEEvNS4_8identityENS4_23SM90_TMA_LOAD_MULTICASTES18_vS19_EENS_8epilogue10collective6detail29Sm90TmaWarpSpecializedAdapterINS1D_15DefaultEpilogueIaSK_SK_NS1C_6thread17LinearCombinationIaLi1EiiLNS1H_9ScaleType4KindE0ELNS_15FloatRoundStyleE2EaEENS1_15EpilogueDefaultEEEEEvvEEEEvNT_6ParamsE --------------------------
	.section	.nv.info._ZN7cutlass13device_kernelINS_4gemm6kernel13GemmUniversalIN4cute5tupleIJiiiiEEENS1_10collective13CollectiveMmaINS1_34MainloopSm90TmaGmmaWarpSpecializedILi10ENS5_IJNS4_1CILi2EEENSA_ILi1EEESC_EEENS1_35KernelTmaWarpSpecializedCooperativeEEENS5_IJNSA_ILi256EEENSA_ILi96EEENSA_ILi64EEEEEEaNS5_IJlSC_lEEEaSK_NS4_8TiledMMAINS4_8MMA_AtomIJNS4_4SM904GMMA26MMA_64x96x32_S32S8S8_SS_TNEEEENS4_6LayoutISD_NS5_IJSC_NSA_ILi0EEESS_EEEEENS5_IJNS4_10UnderscoreESV_SV_EEEEENS4_13SM90_TMA_LOADENS4_14ComposedLayoutINS4_7SwizzleILi2ELi4ELi3EEENS4_18smem_ptr_flag_bitsILi8EEENSR_INS5_IJNSA_ILi8EEESI_EEENS5_IJSI_SC_EEEEEEEvNS4_8identityENS4_23SM90_TMA_LOAD_MULTICASTES18_vS19_EENS_8epilogue10collective6detail29Sm90TmaWarpSpecializedAdapterINS1D_15DefaultEpilogueIaSK_SK_NS1C_6thread17LinearCombinationIaLi1EiiLNS1H_9ScaleType4KindE0ELNS_15FloatRoundStyleE2EaEENS1_15EpilogueDefaultEEEEEvvEEEEvNT_6ParamsE,"",@"SHT_CUDA_INFO"
	.sectionflags	@""
	.align	4


	//----- nvinfo : EIATTR_CUDA_API_VERSION
	.align		4
        /*0000*/ 	.byte	0x04, 0x37
        /*0002*/ 	.short	(.L_21 - .L_20)
.L_20:
        /*0004*/ 	.word	0x00000082


	//----- nvinfo : EIATTR_KPARAM_INFO
	.align		4
.L_21:
        /*0008*/ 	.byte	0x04, 0x17
        /*000a*/ 	.short	(.L_23 - .L_22)
.L_22:
        /*000c*/ 	.word	0x00000000
        /*0010*/ 	.short	0x0000
        /*0012*/ 	.short	0x0070
        /*0014*/ 	.byte	0x00, 0xf0, 0x01, 0x10


	//----- nvinfo : EIATTR_SPARSE_MMA_MASK
	.align		4
.L_23:
        /*0018*/ 	.byte	0x03, 0x50
        /*001a*/ 	.short	0x0000


	//----- nvinfo : EIATTR_MAXREG_COUNT
	.align		4
        /*001c*/ 	.byte	0x03, 0x1b
        /*001e*/ 	.short	0x00a8


	//----- nvinfo : EIATTR_NUM_BARRIERS
	.align		4
        /*0020*/ 	.byte	0x02, 0x4c
        /*0022*/ 	.byte	0x01
	.zero		1


	//----- nvinfo : EIATTR_EXTERNS
	.align		4
        /*0024*/ 	.byte	0x04, 0x0f
        /*0026*/ 	.short	(.L_25 - .L_24)


	//   ....[0]....
	.align		4
.L_24:
        /*0028*/ 	.word	index@(__assertfail)


	//----- nvinfo : EIATTR_MERCURY_ISA_VERSION
	.align		4
.L_25:
        /*002c*/ 	.byte	0x03, 0x5f
        /*002e*/ 	.short	0x0101


	//----- nvinfo : EIATTR_INT_WARP_WIDE_INSTR_OFFSETS
	.align		4
        /*0030*/ 	.byte	0x04, 0x31
        /*0032*/ 	.short	(.L_27 - .L_26)


	//   ....[0]....
.L_26:
        /*0034*/ 	.word	0x00000570


	//   ....[1]....
        /*0038*/ 	.word	0x000005a0


	//   ....[2]....
        /*003c*/ 	.word	0x00000760


	//----- nvinfo : EIATTR_COOP_GROUP_MASK_REGIDS
	.align		4
.L_27:
        /*0040*/ 	.byte	0x04, 0x29
        /*0042*/ 	.short	(.L_29 - .L_28)


	//   ....[0]....
.L_28:
        /*0044*/ 	.word	0xffffffff


	//   ....[1]....
        /*0048*/ 	.word	0xffffffff


	//   ....[2]....
        /*004c*/ 	.word	0xffffffff


	//   ....[3]....
        /*0050*/ 	.word	0xffffffff


	//   ....[4]....
        /*0054*/ 	.word	0xffffffff


	//   ....[5]....
        /*0058*/ 	.word	0xffffffff


	//----- nvinfo : EIATTR_COOP_GROUP_INSTR_OFFSETS
	.align		4
.L_29:
        /*005c*/ 	.byte	0x04, 0x28
        /*005e*/ 	.short	(.L_31 - .L_30)


	//   ....[0]....
.L_30:
        /*0060*/ 	.word	0x00000060


	//   ....[1]....
        /*0064*/ 	.word	0x00000070


	//   ....[2]....
        /*0068*/ 	.word	0x00000130


	//   ....[3]....
        /*006c*/ 	.word	0x000003c0


	//   ....[4]....
        /*0070*/ 	.word	0x000008e0


	//   ....[5]....
        /*0074*/ 	.word	0x00001310


	//----- nvinfo : EIATTR_REG_RECONFIG
	.align		4
.L_31:
        /*0078*/ 	.byte	0x01, 0x54
	.zero		2


	//----- nvinfo : EIATTR_SYSCALL_OFFSETS
	.align		4
        /*007c*/ 	.byte	0x04, 0x46
        /*007e*/ 	.short	(.L_33 - .L_32)


	//   ....[0]....
.L_32:
        /*0080*/ 	.word	0x000014e0


	//----- nvinfo : EIATTR_MBARRIER_INSTR_OFFSETS
	.align		4
.L_33:
        /*0084*/ 	.byte	0x04, 0x39
        /*0086*/ 	.short	(.L_35 - .L_34)


	//   ....[0]....
.L_34:
        /*0088*/ 	.word	0x00000250
        /*008c*/ 	.word	0x000000ff
        /*0090*/ 	.word	0x00000000
        /*0094*/ 	.short	0x0100
        /*0096*/ 	.byte	0x08
	.zero		1


	//   ....[1]....
        /*0098*/ 	.word	0x00000260
        /*009c*/ 	.word	0x000000ff
        /*00a0*/ 	.word	0x00000050
        /*00a4*/ 	.short	0x0100
        /*00a6*/ 	.byte	0x08
	.zero		1


	//   ....[2]....
        /*00a8*/ 	.word	0x00000270
        /*00ac*/ 	.word	0x000000ff
        /*00b0*/ 	.word	0x00000008
        /*00b4*/ 	.short	0x0100
        /*00b6*/ 	.byte	0x08
	.zero		1


	//   ....[3]....
        /*00b8*/ 	.word	0x00000280
        /*00bc*/ 	.word	0x000000ff
        /*00c0*/ 	.word	0x00000058
        /*00c4*/ 	.short	0x0100
        /*00c6*/ 	.byte	0x08
	.zero		1


	//   ....[4]....
        /*00c8*/ 	.word	0x00000290
        /*00cc*/ 	.word	0x000000ff
        /*00d0*/ 	.word	0x00000010
        /*00d4*/ 	.short	0x0100
        /*00d6*/ 	.byte	0x08
	.zero		1


	//   ....[5]....
        /*00d8*/ 	.word	0x000002a0
        /*00dc*/ 	.word	0x000000ff
        /*00e0*/ 	.word	0x00000060
        /*00e4*/ 	.short	0x0100
        /*00e6*/ 	.byte	0x08
	.zero		1


	//   ....[6]....
        /*00e8*/ 	.word	0x000002b0
        /*00ec*/ 	.word	0x000000ff
        /*00f0*/ 	.word	0x00000018
        /*00f4*/ 	.short	0x0100
        /*00f6*/ 	.byte	0x08
	.zero		1


	//   ....[7]....
        /*00f8*/ 	.word	0x000002c0
        /*00fc*/ 	.word	0x000000ff
        /*0100*/ 	.word	0x00000068
        /*0104*/ 	.short	0x0100
        /*0106*/ 	.byte	0x08
	.zero		1


	//   ....[8]....
        /*0108*/ 	.word	0x000002d0
        /*010c*/ 	.word	0x000000ff
        /*0110*/ 	.word	0x00000020
        /*0114*/ 	.short	0x0100
        /*0116*/ 	.byte	0x08
	.zero		1


	//   ....[9]....
        /*0118*/ 	.word	0x000002e0
        /*011c*/ 	.word	0x000000ff
        /*0120*/ 	.word	0x00000070
        /*0124*/ 	.short	0x0100
        /*0126*/ 	.byte	0x08
	.zero		1


	//   ....[10]....
        /*0128*/ 	.word	0x000002f0
        /*012c*/ 	.word	0x000000ff
        /*0130*/ 	.word	0x00000028
        /*0134*/ 	.short	0x0100
        /*0136*/ 	.byte	0x08
	.zero		1


	//   ....[11]....
        /*0138*/ 	.word	0x00000300
        /*013c*/ 	.word	0x000000ff
        /*0140*/ 	.word	0x00000078
        /*0144*/ 	.short	0x0100
        /*0146*/ 	.byte	0x08
	.zero		1


	//   ....[12]....
        /*0148*/ 	.word	0x00000310
        /*014c*/ 	.word	0x000000ff
        /*0150*/ 	.word	0x00000030
        /*0154*/ 	.short	0x0100
        /*0156*/ 	.byte	0x08
	.zero		1


	//   ....[13]....
        /*0158*/ 	.word	0x00000320
        /*015c*/ 	.word	0x000000ff
        /*0160*/ 	.word	0x00000080
        /*0164*/ 	.short	0x0100
        /*0166*/ 	.byte	0x08
	.zero		1


	//   ....[14]....
        /*0168*/ 	.word	0x00000330
        /*016c*/ 	.word	0x000000ff
        /*0170*/ 	.word	0x00000038
        /*0174*/ 	.short	0x0100
        /*0176*/ 	.byte	0x08
	.zero		1


	//   ....[15]....
        /*0178*/ 	.word	0x00000340
        /*017c*/ 	.word	0x000000ff
        /*0180*/ 	.word	0x00000088
        /*0184*/ 	.short	0x0100
        /*0186*/ 	.byte	0x08
	.zero		1


	//   ....[16]....
        /*0188*/ 	.word	0x00000350
        /*018c*/ 	.word	0x000000ff
        /*0190*/ 	.word	0x00000040
        /*0194*/ 	.short	0x0100
        /*0196*/ 	.byte	0x08
	.zero		1


	//   ....[17]....
        /*0198*/ 	.word	0x00000360
        /*019c*/ 	.word	0x000000ff
        /*01a0*/ 	.word	0x00000090
        /*01a4*/ 	.short	0x0100
        /*01a6*/ 	.byte	0x08
	.zero		1


	//   ....[18]....
        /*01a8*/ 	.word	0x00000370
        /*01ac*/ 	.word	0x000000ff
        /*01b0*/ 	.word	0x00000048
        /*01b4*/ 	.short	0x0100
        /*01b6*/ 	.byte	0x08
	.zero		1


	//   ....[19]....
        /*01b8*/ 	.word	0x00000380
        /*01bc*/ 	.word	0x000000ff
        /*01c0*/ 	.word	0x00000098
        /*01c4*/ 	.short	0x0100
        /*01c6*/ 	.byte	0x08
	.zero		1


	//   ....[20]....
        /*01c8*/ 	.word	0x000007e0
        /*01cc*/ 	.word	0x000000ff
        /*01d0*/ 	.word	0x000000b0
        /*01d4*/ 	.short	0x0100
        /*01d6*/ 	.byte	0x06
	.zero		1


	//   ....[21]....
        /*01d8*/ 	.word	0x00000870
        /*01dc*/ 	.word	0x000000ff
        /*01e0*/ 	.word	0x000000b8
        /*01e4*/ 	.short	0x0100
        /*01e6*/ 	.byte	0x06
	.zero		1


	//   ....[22]....
        /*01e8*/ 	.word	0x000015b0
        /*01ec*/ 	.word	0x00000003
        /*01f0*/ 	.word	0x00000000
        /*01f4*/ 	.short	0x010a
        /*01f6*/ 	.byte	0x3f
	.zero		1


	//   ....[23]....
        /*01f8*/ 	.word	0x000015f0
        /*01fc*/ 	.word	0x00000003
        /*0200*/ 	.word	0x00000000
        /*0204*/ 	.short	0x010a
        /*0206*/ 	.byte	0x3f
	.zero		1


	//   ....[24]....
        /*0208*/ 	.word	0x00001970
        /*020c*/ 	.word	0x00000005
        /*0210*/ 	.word	0x00000000
        /*0214*/ 	.short	0x010a
        /*0216*/ 	.byte	0x3f
	.zero		1


	//   ....[25]....
        /*0218*/ 	.word	0x000019b0
        /*021c*/ 	.word	0x00000005
        /*0220*/ 	.word	0x00000000
        /*0224*/ 	.short	0x010a
        /*0226*/ 	.byte	0x3f
	.zero		1


	//   ....[26]....
        /*0228*/ 	.word	0x00001bd0
        /*022c*/ 	.word	0x00000004
        /*0230*/ 	.word	0x00000000
        /*0234*/ 	.short	0x0101
        /*0236*/ 	.byte	0x3f
	.zero		1


	//   ....[27]....
        /*0238*/ 	.word	0x00001df0
        /*023c*/ 	.word	0x00000000
        /*0240*/ 	.word	0x00000000
        /*0244*/ 	.short	0x0101
        /*0246*/ 	.byte	0x3f
	.zero		1


	//   ....[28]....
        /*0248*/ 	.word	0x00007c40
        /*024c*/ 	.word	0x00000017
        /*0250*/ 	.word	0x00000050
        /*0254*/ 	.short	0x010a
        /*0256*/ 	.byte	0x3f
	.zero		1


	//   ....[29]....
        /*0258*/ 	.word	0x00007fb0
        /*025c*/ 	.word	0x00000003
        /*0260*/ 	.word	0x000000b8
        /*0264*/ 	.short	0x0101
        /*0266*/ 	.byte	0x3f
	.zero		1


	//   ....[30]....
        /*0268*/ 	.word	0x00008710
        /*026c*/ 	.word	0x00000007
        /*0270*/ 	.word	0x00000000
        /*0274*/ 	.short	0x010a
        /*0276*/ 	.byte	0x3f
	.zero		1


	//   ....[31]....
        /*0278*/ 	.word	0x00008790
        /*027c*/ 	.word	0x00000008
        /*0280*/ 	.word	0x00000000
        /*0284*/ 	.short	0x010a
        /*0286*/ 	.byte	0x3f
	.zero		1


	//   ....[32]....
        /*0288*/ 	.word	0x00008820
        /*028c*/ 	.word	0x00000009
        /*0290*/ 	.word	0x00000000
        /*0294*/ 	.short	0x010a
        /*0296*/ 	.byte	0x3f
	.zero		1


	//   ....[33]....
        /*0298*/ 	.word	0x000088b0
        /*029c*/ 	.word	0x00000008
        /*02a0*/ 	.word	0x00000000
        /*02a4*/ 	.short	0x010a
        /*02a6*/ 	.byte	0x3f
	.zero		1


	//   ....[34]....
        /*02a8*/ 	.word	0x00008940
        /*02ac*/ 	.word	0x00000009
        /*02b0*/ 	.word	0x00000000
        /*02b4*/ 	.short	0x010a
        /*02b6*/ 	.byte	0x3f
	.zero		1


	//   ....[35]....
        /*02b8*/ 	.word	0x000089d0
        /*02bc*/ 	.word	0x00000008
        /*02c0*/ 	.word	0x00000000
        /*02c4*/ 	.short	0x010a
        /*02c6*/ 	.byte	0x3f
	.zero		1


	//   ....[36]....
        /*02c8*/ 	.word	0x00008a60
        /*02cc*/ 	.word	0x00000009
        /*02d0*/ 	.word	0x00000000
        /*02d4*/ 	.short	0x010a
        /*02d6*/ 	.byte	0x3f
	.zero		1


	//   ....[37]....
        /*02d8*/ 	.word	0x00008af0
        /*02dc*/ 	.word	0x00000008
        /*02e0*/ 	.word	0x00000000
        /*02e4*/ 	.short	0x010a
        /*02e6*/ 	.byte	0x3f
	.zero		1


	//   ....[38]....
        /*02e8*/ 	.word	0x00008b80
        /*02ec*/ 	.word	0x0000000b
        /*02f0*/ 	.word	0x00000000
        /*02f4*/ 	.short	0x010a
        /*02f6*/ 	.byte	0x3f
	.zero		1


	//   ....[39]....
        /*02f8*/ 	.word	0x00008c10
        /*02fc*/ 	.word	0x00000003
        /*0300*/ 	.word	0x00000000
        /*0304*/ 	.short	0x010a
        /*0306*/ 	.byte	0x3f
	.zero		1


	//   ....[40]....
        /*0308*/ 	.word	0x00008c70
        /*030c*/ 	.word	0x00000003
        /*0310*/ 	.word	0x00000000
        /*0314*/ 	.short	0x010a
        /*0316*/ 	.byte	0x3f
	.zero		1


	//   ....[41]....
        /*0318*/ 	.word	0x00008cc0
        /*031c*/ 	.word	0x00000005
        /*0320*/ 	.word	0x00000000
        /*0324*/ 	.short	0x010a
        /*0326*/ 	.byte	0x3f
	.zero		1


	//   ....[42]....
        /*0328*/ 	.word	0x00008d90
        /*032c*/ 	.word	0x00000017
        /*0330*/ 	.word	0x00000050
        /*0334*/ 	.short	0x010a
        /*0336*/ 	.byte	0x3f
	.zero		1


	//   ....[43]....
        /*0338*/ 	.word	0x00008e60
        /*033c*/ 	.word	0x00000007
        /*0340*/ 	.word	0x00000000
        /*0344*/ 	.short	0x010a
        /*0346*/ 	.byte	0x3f
	.zero		1


	//   ....[44]....
        /*0348*/ 	.word	0x00008eb0
        /*034c*/ 	.word	0x00000008
        /*0350*/ 	.word	0x00000000
        /*0354*/ 	.short	0x010a
        /*0356*/ 	.byte	0x3f
	.zero		1


	//   ....[45]....
        /*0358*/ 	.word	0x00008f00
        /*035c*/ 	.word	0x00000009
        /*0360*/ 	.word	0x00000000
        /*0364*/ 	.short	0x010a
        /*0366*/ 	.byte	0x3f
	.zero		1


	//   ....[46]....
        /*0368*/ 	.word	0x00008f50
        /*036c*/ 	.word	0x00000008
        /*0370*/ 	.word	0x00000000
        /*0374*/ 	.short	0x010a
        /*0376*/ 	.byte	0x3f
	.zero		1


	//   ....[47]....
        /*0378*/ 	.word	0x00008fa0
        /*037c*/ 	.word	0x00000009
        /*0380*/ 	.word	0x00000000
        /*0384*/ 	.short	0x010a
        /*0386*/ 	.byte	0x3f
	.zero		1


	//   ....[48]....
        /*0388*/ 	.word	0x00008ff0
        /*038c*/ 	.word	0x00000008
        /*0390*/ 	.word	0x00000000
        /*0394*/ 	.short	0x010a
        /*0396*/ 	.byte	0x3f
	.zero		1


	//   ....[49]....
        /*0398*/ 	.word	0x00009040
        /*039c*/ 	.word	0x00000009
        /*03a0*/ 	.word	0x00000000
        /*03a4*/ 	.short	0x010a
        /*03a6*/ 	.byte	0x3f
	.zero		1


	//   ....[50]....
        /*03a8*/ 	.word	0x00009090
        /*03ac*/ 	.word	0x00000008
        /*03b0*/ 	.word	0x00000000
        /*03b4*/ 	.short	0x010a
        /*03b6*/ 	.byte	0x3f
	.zero		1


	//   ....[51]....
        /*03b8*/ 	.word	0x000090e0
        /*03bc*/ 	.word	0x0000000b
        /*03c0*/ 	.word	0x00000000
        /*03c4*/ 	.short	0x010a
        /*03c6*/ 	.byte	0x3f
	.zero		1


	//----- nvinfo : EIATTR_NUM_MBARRIERS
	.align		4
.L_35:
        /*03c8*/ 	.byte	0x03, 0x38
        /*03ca*/ 	.short	0x0016


	//----- nvinfo : EIATTR_EXIT_INSTR_OFFSETS
	.align		4
        /*03cc*/ 	.byte	0x04, 0x1c
        /*03ce*/ 	.short	(.L_37 - .L_36)


	//   ....[0]....
.L_36:
        /*03d0*/ 	.word	0x00000a40


	//   ....[1]....
        /*03d4*/ 	.word	0x00001250


	//   ....[2]....
        /*03d8*/ 	.word	0x00007350


	//   ....[3]....
        /*03dc*/ 	.word	0x000078b0


	//   ....[4]....
        /*03e0*/ 	.word	0x00008c60


	//----- nvinfo : EIATTR_MAX_THREADS
	.align		4
.L_37:
        /*03e4*/ 	.byte	0x04, 0x05
        /*03e6*/ 	.short	(.L_39 - .L_38)
.L_38:
        /*03e8*/ 	.word	0x00000180
        /*03ec*/ 	.word	0x00000001
        /*03f0*/ 	.word	0x00000001


	//----- nvinfo : EIATTR_CRS_STACK_SIZE
	.align		4
.L_39:
        /*03f4*/ 	.byte	0x04, 0x1e
        /*03f6*/ 	.short	(.L_41 - .L_40)
.L_40:
        /*03f8*/ 	.word	0x00000000


	//----- nvinfo : EIATTR_CBANK_PARAM_SIZE
	.align		4
.L_41:
        /*03fc*/ 	.byte	0x03, 0x19
        /*03fe*/ 	.short	0x0470


	//----- nvinfo : EIATTR_PARAM_CBANK
	.align		4
        /*0400*/ 	.byte	0x04, 0x0a
        /*0402*/ 	.short	(.L_43 - .L_42)
	.align		4
.L_42:
        /*0404*/ 	.word	index@(.nv.constant0._ZN7cutlass13device_kernelINS_4gemm6kernel13GemmUniversalIN4cute5tupleIJiiiiEEENS1_10collective13CollectiveMmaINS1_34MainloopSm90TmaGmmaWarpSpecializedILi10ENS5_IJNS4_1CILi2EEENSA_ILi1EEESC_EEENS1_35KernelTmaWarpSpecializedCooperativeEEENS5_IJNSA_ILi256EEENSA_ILi96EEENSA_ILi64EEEEEEaNS5_IJlSC_lEEEaSK_NS4_8TiledMMAINS4_8MMA_AtomIJNS4_4SM904GMMA26MMA_64x96x32_S32S8S8_SS_TNEEEENS4_6LayoutISD_NS5_IJSC_NSA_ILi0EEESS_EEEEENS5_IJNS4_10UnderscoreESV_SV_EEEEENS4_13SM90_TMA_LOADENS4_14ComposedLayoutINS4_7SwizzleILi2ELi4ELi3EEENS4_18smem_ptr_flag_bitsILi8EEENSR_INS5_IJNSA_ILi8EEESI_EEENS5_IJSI_SC_EEEEEEEvNS4_8identityENS4_23SM90_TMA_LOAD_MULTICASTES18_vS19_EENS_8epilogue10collective6detail29Sm90TmaWarpSpecializedAdapterINS1D_15DefaultEpilogueIaSK_SK_NS1C_6thread17LinearCombinationIaLi1EiiLNS1H_9ScaleType4KindE0ELNS_15FloatRoundStyleE2EaEENS1_15EpilogueDefaultEEEEEvvEEEEvNT_6ParamsE)
        /*0408*/ 	.short	0x0210
        /*040a*/ 	.short	0x0470


	//----- nvinfo : EIATTR_SW_WAR
	.align		4
.L_43:
        /*040c*/ 	.byte	0x04, 0x36
        /*040e*/ 	.short	(.L_45 - .L_44)
.L_44:
        /*0410*/ 	.word	0x00000008
.L_45:


//--------------------- .nv.callgraph             --------------------------
	.section	.nv.callgraph,"",@"SHT_CUDA_CALLGRAPH"
	.align	4
	.sectionentsize	8
	.align		4
        /*0000*/ 	.word	0x00000000
	.align		4
        /*0004*/ 	.word	0xffffffff
	.align		4
        /*0008*/ 	.word	index@(_ZN7cutlass13device_kernelINS_4gemm6kernel13GemmUniversalIN4cute5tupleIJiiiiEEENS1_10collective13CollectiveMmaINS1_34MainloopSm90TmaGmmaWarpSpecializedILi10ENS5_IJNS4_1CILi2EEENSA_ILi1EEESC_EEENS1_35KernelTmaWarpSpecializedCooperativeEEENS5_IJNSA_ILi256EEENSA_ILi96EEENSA_ILi64EEEEEEaNS5_IJlSC_lEEEaSK_NS4_8TiledMMAINS4_8MMA_AtomIJNS4_4SM904GMMA26MMA_64x96x32_S32S8S8_SS_TNEEEENS4_6LayoutISD_NS5_IJSC_NSA_ILi0EEESS_EEEEENS5_IJNS4_10UnderscoreESV_SV_EEEEENS4_13SM90_TMA_LOADENS4_14ComposedLayoutINS4_7SwizzleILi2ELi4ELi3EEENS4_18smem_ptr_flag_bitsILi8EEENSR_INS5_IJNSA_ILi8EEESI_EEENS5_IJSI_SC_EEEEEEEvNS4_8identityENS4_23SM90_TMA_LOAD_MULTICASTES18_vS19_EENS_8epilogue10collective6detail29Sm90TmaWarpSpecializedAdapterINS1D_15DefaultEpilogueIaSK_SK_NS1C_6thread17LinearCombinationIaLi1EiiLNS1H_9ScaleType4KindE0ELNS_15FloatRoundStyleE2EaEENS1_15EpilogueDefaultEEEEEvvEEEEvNT_6ParamsE)
	.align		4
        /*000c*/ 	.word	index@(__assertfail)
	.align		4
        /*0010*/ 	.word	0x00000000
	.align		4
        /*0014*/ 	.word	0xfffffffe
	.align		4
        /*0018*/ 	.word	0x00000000
	.align		4
        /*001c*/ 	.word	0xfffffffd
	.align		4
        /*0020*/ 	.word	0x00000000
	.align		4
        /*0024*/ 	.word	0xfffffffc


//--------------------- .nv.constant4             --------------------------
	.section	.nv.constant4,"a",@progbits
	.align	8
	.align		8
.nv.constant4:
        /*0000*/ 	.dword	__assertfail
	.align		8
        /*0008*/ 	.dword	__unnamed_1
	.align		8
        /*0010*/ 	.dword	_ZN40_INTERNAL_f9557630_4_k_cu_284c9708_152814cuda3std3__45__cpo5beginE
	.align		8
        /*0018*/ 	.dword	_ZN40_INTERNAL_f9557630_4_k_cu_284c9708_152814cuda3std3__45__cpo3endE
	.align		8
        /*0020*/ 	.dword	_ZN40_INTERNAL_f9557630_4_k_cu_284c9708_152814cuda3std3__45__cpo6cbeginE
	.align		8
        /*0028*/ 	.dword	_ZN40_INTERNAL_f9557630_4_k_cu_284c9708_152814cuda3std3__45__cpo4cendE
	.align		8
        /*0030*/ 	.dword	_ZN40_INTERNAL_f9557630_4_k_cu_284c9708_152814cuda3std3__442_GLOBAL__N__f9557630_4_k_cu_284c9708_152816ignoreE
	.align		8
        /*0038*/ 	.dword	_ZN40_INTERNAL_f9557630_4_k_cu_284c9708_152814cuda3std3__419piecewise_constructE
	.align		8
        /*0040*/ 	.dword	_ZN40_INTERNAL_f9557630_4_k_cu_284c9708_152814cuda3std3__48in_placeE
	.align		8
        /*0048*/ 	.dword	_ZN40_INTERNAL_f9557630_4_k_cu_284c9708_152814cuda3std6ranges3__45__cpo4swapE
	.align		8
        /*0050*/ 	.dword	_ZN40_INTERNAL_f9557630_4_k_cu_284c9708_152814cuda3std6ranges3__45__cpo9iter_moveE
	.align		8
        /*0058*/ 	.dword	_ZN40_INTERNAL_f9557630_4_k_cu_284c9708_152814cute7productE
	.align		8
        /*0060*/ 	.dword	_ZN40_INTERNAL_f9557630_4_k_cu_284c9708_152814cute1_E
	.align		8
        /*0068*/ 	.dword	$str$22
	.align		8
        /*0070*/ 	.dword	$str$23


//--------------------- .text._ZN7cutlass13device_kernelINS_4gemm6kernel13GemmUniversalIN4cute5tupleIJiiiiEEENS1_10collective13CollectiveMmaINS1_34MainloopSm90TmaGmmaWarpSpecializedILi10ENS5_IJNS4_1CILi2EEENSA_ILi1EEESC_EEENS1_35KernelTmaWarpSpecializedCooperativeEEENS5_IJNSA_ILi256EEENSA_ILi96EEENSA_ILi64EEEEEEaNS5_IJlSC_lEEEaSK_NS4_8TiledMMAINS4_8MMA_AtomIJNS4_4SM904GMMA26MMA_64x96x32_S32S8S8_SS_TNEEEENS4_6LayoutISD_NS5_IJSC_NSA_ILi0EEESS_EEEEENS5_IJNS4_10UnderscoreESV_SV_EEEEENS4_13SM90_TMA_LOADENS4_14ComposedLayoutINS4_7SwizzleILi2ELi4ELi3EEENS4_18smem_ptr_flag_bitsILi8EEENSR_INS5_IJNSA_ILi8EEESI_EEENS5_IJSI_SC_EEEEEEEvNS4_8identityENS4_23SM90_TMA_LOAD_MULTICASTES18_vS19_EENS_8epilogue10collective6detail29Sm90TmaWarpSpecializedAdapterINS1D_15DefaultEpilogueIaSK_SK_NS1C_6thread17LinearCombinationIaLi1EiiLNS1H_9ScaleType4KindE0ELNS_15FloatRoundStyleE2EaEENS1_15EpilogueDefaultEEEEEvvEEEEvNT_6ParamsE --------------------------
	.section	.text._ZN7cutlass13device_kernelINS_4gemm6kernel13GemmUniversalIN4cute5tupleIJiiiiEEENS1_10collective13CollectiveMmaINS1_34MainloopSm90TmaGmmaWarpSpecializedILi10ENS5_IJNS4_1CILi2EEENSA_ILi1EEESC_EEENS1_35KernelTmaWarpSpecializedCooperativeEEENS5_IJNSA_ILi256EEENSA_ILi96EEENSA_ILi64EEEEEEaNS5_IJlSC_lEEEaSK_NS4_8TiledMMAINS4_8MMA_AtomIJNS4_4SM904GMMA26MMA_64x96x32_S32S8S8_SS_TNEEEENS4_6LayoutISD_NS5_IJSC_NSA_ILi0EEESS_EEEEENS5_IJNS4_10UnderscoreESV_SV_EEEEENS4_13SM90_TMA_LOADENS4_14ComposedLayoutINS4_7SwizzleILi2ELi4ELi3EEENS4_18smem_ptr_flag_bitsILi8EEENSR_INS5_IJNSA_ILi8EEESI_EEENS5_IJSI_SC_EEEEEEEvNS4_8identityENS4_23SM90_TMA_LOAD_MULTICASTES18_vS19_EENS_8epilogue10collective6detail29Sm90TmaWarpSpecializedAdapterINS1D_15DefaultEpilogueIaSK_SK_NS1C_6thread17LinearCombinationIaLi1EiiLNS1H_9ScaleType4KindE0ELNS_15FloatRoundStyleE2EaEENS1_15EpilogueDefaultEEEEEvvEEEEvNT_6ParamsE,"ax",@progbits
	.align	128
.text._ZN7cutlass13device_kernelINS_4gemm6kernel13GemmUniversalIN4cute5tupleIJiiiiEEENS1_10collective13CollectiveMmaINS1_34MainloopSm90TmaGmmaWarpSpecializedILi10ENS5_IJNS4_1CILi2EEENSA_ILi1EEESC_EEENS1_35KernelTmaWarpSpecializedCooperativeEEENS5_IJNSA_ILi256EEENSA_ILi96EEENSA_ILi64EEEEEEaNS5_IJlSC_lEEEaSK_NS4_8TiledMMAINS4_8MMA_AtomIJNS4_4SM904GMMA26MMA_64x96x32_S32S8S8_SS_TNEEEENS4_6LayoutISD_NS5_IJSC_NSA_ILi0EEESS_EEEEENS5_IJNS4_10UnderscoreESV_SV_EEEEENS4_13SM90_TMA_LOADENS4_14ComposedLayoutINS4_7SwizzleILi2ELi4ELi3EEENS4_18smem_ptr_flag_bitsILi8EEENSR_INS5_IJNSA_ILi8EEESI_EEENS5_IJSI_SC_EEEEEEEvNS4_8identityENS4_23SM90_TMA_LOAD_MULTICASTES18_vS19_EENS_8epilogue10collective6detail29Sm90TmaWarpSpecializedAdapterINS1D_15DefaultEpilogueIaSK_SK_NS1C_6thread17LinearCombinationIaLi1EiiLNS1H_9ScaleType4KindE0ELNS_15FloatRoundStyleE2EaEENS1_15EpilogueDefaultEEEEEvvEEEEvNT_6ParamsE:
        .type           _ZN7cutlass13device_kernelINS_4gemm6kernel13GemmUniversalIN4cute5tupleIJiiiiEEENS1_10collective13CollectiveMmaINS1_34MainloopSm90TmaGmmaWarpSpecializedILi10ENS5_IJNS4_1CILi2EEENSA_ILi1EEESC_EEENS1_35KernelTmaWarpSpecializedCooperativeEEENS5_IJNSA_ILi256EEENSA_ILi96EEENSA_ILi64EEEEEEaNS5_IJlSC_lEEEaSK_NS4_8TiledMMAINS4_8MMA_AtomIJNS4_4SM904GMMA26MMA_64x96x32_S32S8S8_SS_TNEEEENS4_6LayoutISD_NS5_IJSC_NSA_ILi0EEESS_EEEEENS5_IJNS4_10UnderscoreESV_SV_EEEEENS4_13SM90_TMA_LOADENS4_14ComposedLayoutINS4_7SwizzleILi2ELi4ELi3EEENS4_18smem_ptr_flag_bitsILi8EEENSR_INS5_IJNSA_ILi8EEESI_EEENS5_IJSI_SC_EEEEEEEvNS4_8identityENS4_23SM90_TMA_LOAD_MULTICASTES18_vS19_EENS_8epilogue10collective6detail29Sm90TmaWarpSpecializedAdapterINS1D_15DefaultEpilogueIaSK_SK_NS1C_6thread17LinearCombinationIaLi1EiiLNS1H_9ScaleType4KindE0ELNS_15FloatRoundStyleE2EaEENS1_15EpilogueDefaultEEEEEvvEEEEvNT_6ParamsE,@function
        .size           _ZN7cutlass13device_kernelINS_4gemm6kernel13GemmUniversalIN4cute5tupleIJiiiiEEENS1_10collective13CollectiveMmaINS1_34MainloopSm90TmaGmmaWarpSpecializedILi10ENS5_IJNS4_1CILi2EEENSA_ILi1EEESC_EEENS1_35KernelTmaWarpSpecializedCooperativeEEENS5_IJNSA_ILi256EEENSA_ILi96EEENSA_ILi64EEEEEEaNS5_IJlSC_lEEEaSK_NS4_8TiledMMAINS4_8MMA_AtomIJNS4_4SM904GMMA26MMA_64x96x32_S32S8S8_SS_TNEEEENS4_6LayoutISD_NS5_IJSC_NSA_ILi0EEESS_EEEEENS5_IJNS4_10UnderscoreESV_SV_EEEEENS4_13SM90_TMA_LOADENS4_14ComposedLayoutINS4_7SwizzleILi2ELi4ELi3EEENS4_18smem_ptr_flag_bitsILi8EEENSR_INS5_IJNSA_ILi8EEESI_EEENS5_IJSI_SC_EEEEEEEvNS4_8identityENS4_23SM90_TMA_LOAD_MULTICASTES18_vS19_EENS_8epilogue10collective6detail29Sm90TmaWarpSpecializedAdapterINS1D_15DefaultEpilogueIaSK_SK_NS1C_6thread17LinearCombinationIaLi1EiiLNS1H_9ScaleType4KindE0ELNS_15FloatRoundStyleE2EaEENS1_15EpilogueDefaultEEEEEvvEEEEvNT_6ParamsE,(.L_x_280 - _ZN7cutlass13device_kernelINS_4gemm6kernel13GemmUniversalIN4cute5tupleIJiiiiEEENS1_10collective13CollectiveMmaINS1_34MainloopSm90TmaGmmaWarpSpecializedILi10ENS5_IJNS4_1CILi2EEENSA_ILi1EEESC_EEENS1_35KernelTmaWarpSpecializedCooperativeEEENS5_IJNSA_ILi256EEENSA_ILi96EEENSA_ILi64EEEEEEaNS5_IJlSC_lEEEaSK_NS4_8TiledMMAINS4_8MMA_AtomIJNS4_4SM904GMMA26MMA_64x96x32_S32S8S8_SS_TNEEEENS4_6LayoutISD_NS5_IJSC_NSA_ILi0EEESS_EEEEENS5_IJNS4_10UnderscoreESV_SV_EEEEENS4_13SM90_TMA_LOADENS4_14ComposedLayoutINS4_7SwizzleILi2ELi4ELi3EEENS4_18smem_ptr_flag_bitsILi8EEENSR_INS5_IJNSA_ILi8EEESI_EEENS5_IJSI_SC_EEEEEEEvNS4_8identityENS4_23SM90_TMA_LOAD_MULTICASTES18_vS19_EENS_8epilogue10collective6detail29Sm90TmaWarpSpecializedAdapterINS1D_15DefaultEpilogueIaSK_SK_NS1C_6thread17LinearCombinationIaLi1EiiLNS1H_9ScaleType4KindE0ELNS_15FloatRoundStyleE2EaEENS1_15EpilogueDefaultEEEEEvvEEEEvNT_6ParamsE)
        .other          _ZN7cutlass13device_kernelINS_4gemm6kernel13GemmUniversalIN4cute5tupleIJiiiiEEENS1_10collective13CollectiveMmaINS1_34MainloopSm90TmaGmmaWarpSpecializedILi10ENS5_IJNS4_1CILi2EEENSA_ILi1EEESC_EEENS1_35KernelTmaWarpSpecializedCooperativeEEENS5_IJNSA_ILi256EEENSA_ILi96EEENSA_ILi64EEEEEEaNS5_IJlSC_lEEEaSK_NS4_8TiledMMAINS4_8MMA_AtomIJNS4_4SM904GMMA26MMA_64x96x32_S32S8S8_SS_TNEEEENS4_6LayoutISD_NS5_IJSC_NSA_ILi0EEESS_EEEEENS5_IJNS4_10UnderscoreESV_SV_EEEEENS4_13SM90_TMA_LOADENS4_14ComposedLayoutINS4_7SwizzleILi2ELi4ELi3EEENS4_18smem_ptr_flag_bitsILi8EEENSR_INS5_IJNSA_ILi8EEESI_EEENS5_IJSI_SC_EEEEEEEvNS4_8identityENS4_23SM90_TMA_LOAD_MULTICASTES18_vS19_EENS_8epilogue10collective6detail29Sm90TmaWarpSpecializedAdapterINS1D_15DefaultEpilogueIaSK_SK_NS1C_6thread17LinearCombinationIaLi1EiiLNS1H_9ScaleType4KindE0ELNS_15FloatRoundStyleE2EaEENS1_15EpilogueDefaultEEEEEvvEEEEvNT_6ParamsE,@"STO_CUDA_ENTRY STV_DEFAULT"
_ZN7cutlass13device_kernelINS_4gemm6kernel13GemmUniversalIN4cute5tupleIJiiiiEEENS1_10collective13CollectiveMmaINS1_34MainloopSm90TmaGmmaWarpSpecializedILi10ENS5_IJNS4_1CILi2EEENSA_ILi1EEESC_EEENS1_35KernelTmaWarpSpecializedCooperativeEEENS5_IJNSA_ILi256EEENSA_ILi96EEENSA_ILi64EEEEEEaNS5_IJlSC_lEEEaSK_NS4_8TiledMMAINS4_8MMA_AtomIJNS4_4SM904GMMA26MMA_64x96x32_S32S8S8_SS_TNEEEENS4_6LayoutISD_NS5_IJSC_NSA_ILi0EEESS_EEEEENS5_IJNS4_10UnderscoreESV_SV_EEEEENS4_13SM90_TMA_LOADENS4_14ComposedLayoutINS4_7SwizzleILi2ELi4ELi3EEENS4_18smem_ptr_flag_bitsILi8EEENSR_INS5_IJNSA_ILi8EEESI_EEENS5_IJSI_SC_EEEEEEEvNS4_8identityENS4_23SM90_TMA_LOAD_MULTICASTES18_vS19_EENS_8epilogue10collective6detail29Sm90TmaWarpSpecializedAdapterINS1D_15DefaultEpilogueIaSK_SK_NS1C_6thread17LinearCombinationIaLi1EiiLNS1H_9ScaleType4KindE0ELNS_15FloatRoundStyleE2EaEENS1_15EpilogueDefaultEEEEEvvEEEEvNT_6ParamsE:
[----:B------:R-:W0:Y:S01]  /*0000*/  LDC R1, c[0x0][0x28] ;  /* 0x00000a00ff017b82 */ /* 0x000e220000000800 */
[----:B------:R-:W1:Y:S01]  /*0010*/  S2R R18, SR_TID.X ;  /* 0x0000000000127919 */ /* 0x000e620000002100 */
[----:B------:R-:W-:Y:S01]  /*0020*/  ELECT P0, URZ, PT ;  /* 0x00000000003f782f */ /* 0x000fe20003800000 */
[----:B------:R-:W-:Y:S01]  /*0030*/  BSSY B0, `(.L_x_0) ;  /* 0x000000f000007945 */ /* 0x000fe20003800000 */
[--C-:B-1----:R-:W-:Y:S02]  /*0040*/  SHF.R.U32.HI R0, RZ, 0x5, R18.reuse ;  /* 0x00000005ff007819 */ /* 0x102fe40000011612 */
[----:B------:R-:W-:-:S03]  /*0050*/  SHF.R.U32.HI R3, RZ, 0x7, R18 ;  /* 0x00000007ff037819 */ /* 0x000fc60000011612 */
[----:B------:R-:W1:Y:S04]  /*0060*/  SHFL.IDX PT, R2, R0, RZ, 0x1f ;  /* 0x00001fff00027589 */ /* 0x000e6800000e0000 */
[----:B------:R2:W3:Y:S01]  /*0070*/  SHFL.IDX PT, R5, R3, RZ, 0x1f ;  /* 0x00001fff03057589 */ /* 0x0004e200000e0000 */
[----:B-1----:R-:W-:-:S13]  /*0080*/  ISETP.NE.OR P0, PT, R2, RZ, !P0 ;  /* 0x000000ff0200720c */ /* 0x002fda0004705670 */
[----:B0-23--:R-:W-:Y:S05]  /*0090*/  @P0 BRA `(.L_x_1) ;  /* 0x0000000000200947 */ /* 0x00dfea0003800000 */
[----:B------:R-:W-:Y:S02]  /*00a0*/  ULDC.64 UR4, c[0x0][0x198] ;  /* 0x0000660000047ab9 */ /* 0x000fe40000000a00 */
[----:B------:R-:W-:Y:S02]  /*00b0*/  UIADD3 UR6, UP0, UR4, 0xf0, URZ ;  /* 0x000000f004067890 */ /* 0x000fe4000ff1e03f */
[----:B------:R-:W-:Y:S02]  /*00c0*/  UIADD3 UR4, UP1, UR4, 0x1f0, URZ ;  /* 0x000001f004047890 */ /* 0x000fe4000ff3e03f */
[----:B------:R-:W-:Y:S02]  /*00d0*/  UIADD3.X UR7, URZ, UR5, URZ, UP0, !UPT ;  /* 0x000000053f077290 */ /* 0x000fe400087fe43f */
[----:B------:R-:W-:-:S07]  /*00e0*/  UIADD3.X UR5, URZ, UR5, URZ, UP1, !UPT ;  /* 0x000000053f057290 */ /* 0x000fce0008ffe43f */
[----:B------:R0:W-:Y:S02]  /*00f0*/  UTMACCTL.PF [UR6] ;  /* 0x00000000060079b9 */ /* 0x0001e40008040000 */
[----:B------:R0:W-:Y:S02]  /*0100*/  UTMACCTL.PF [UR4] ;  /* 0x00000000040079b9 */ /* 0x0001e40008040000 */
[----:B0-----:R-:W-:Y:S01]  /*0110*/  NOP ;  /* 0x0000000000007918 */ /* 0x001fe20000000000 */
.L_x_1:
[----:B------:R-:W-:Y:S05]  /*0120*/  BSYNC B0 ;  /* 0x0000000000007941 */ /* 0x000fea0003800000 */
.L_x_0:
[----:B------:R-:W0:Y:S02]  /*0130*/  SHFL.IDX PT, R3, R0, RZ, 0x1f ;  /* 0x00001fff00037589 */ /* 0x000e2400000e0000 */
[----:B0-----:R-:W-:-:S13]  /*0140*/  ISETP.NE.AND P0, PT, R3, RZ, PT ;  /* 0x000000ff0300720c */ /* 0x001fda0003f05270 */
[----:B------:R-:W-:Y:S05]  /*0150*/  @P0 BRA `(.L_x_2) ;  /* 0x0000000000940947 */ /* 0x000fea0003800000 */
[----:B------:R-:W-:Y:S01]  /*0160*/  ELECT P0, URZ, PT ;  /* 0x00000000003f782f */ /* 0x000fe20003800000 */
[----:B------:R-:W-:-:S12]  /*0170*/  BSSY B0, `(.L_x_2) ;  /* 0x0000023000007945 */ /* 0x000fd80003800000 */
[----:B------:R-:W-:Y:S05]  /*0180*/  @!P0 BRA `(.L_x_3) ;  /* 0x0000000000848947 */ /* 0x000fea0003800000 */
[----:B------:R-:W0:Y:S01]  /*0190*/  S2UR UR8, SR_CgaCtaId ;  /* 0x00000000000879c3 */ /* 0x000e220000008800 */
[----:B------:R-:W-:Y:S01]  /*01a0*/  UMOV UR4, 0x400 ;  /* 0x0000040000047882 */ /* 0x000fe20000000000 */
[----:B------:R-:W-:Y:S01]  /*01b0*/  UMOV UR5, 0x1 ;  /* 0x0000000100057882 */ /* 0x000fe20000000000 */
[----:B------:R-:W-:Y:S02]  /*01c0*/  UMOV UR6, 0x4 ;  /* 0x0000000400067882 */ /* 0x000fe40000000000 */
[----:B------:R-:W-:-:S04]  /*01d0*/  UIADD3 UR6, -UR6, 0x100000, URZ ;  /* 0x0010000006067890 */ /* 0x000fc8000fffe13f */
[----:B------:R-:W-:Y:S02]  /*01e0*/  USHF.L.U32 UR7, UR6, 0xb, URZ ;  /* 0x0000000b06077899 */ /* 0x000fe4000800063f */
[----:B------:R-:W-:Y:S02]  /*01f0*/  USHF.L.U32 UR6, UR6, 0x1, URZ ;  /* 0x0000000106067899 */ /* 0x000fe4000800063f */
[----:B0-----:R-:W-:Y:S02]  /*0200*/  ULEA UR8, UR8, UR4, 0x18 ;  /* 0x0000000408087291 */ /* 0x001fe4000f8ec03f */
[----:B------:R-:W-:-:S04]  /*0210*/  UIADD3 UR4, -UR5, 0x100000, URZ ;  /* 0x0010000005047890 */ /* 0x000fc8000fffe13f */
[----:B------:R-:W-:Y:S02]  /*0220*/  USHF.L.U32 UR5, UR4, 0xb, URZ ;  /* 0x0000000b04057899 */ /* 0x000fe4000800063f */
[----:B------:R-:W-:Y:S01]  /*0230*/  USHF.L.U32 UR4, UR4, 0x1, URZ ;  /* 0x0000000104047899 */ /* 0x000fe2000800063f */
[----:B------:R-:W0:Y:S11]  /*0240*/  FENCE.VIEW.ASYNC.S ;  /* 0x00000000000073c6 */ /* 0x000e360000000000 */
[----:B0-----:R0:W1:Y:S01]  /*0250*/  SYNCS.EXCH.64 URZ, [UR8], UR4 ;  /* 0x00000004083f75b2 */ /* 0x0010620008000100 */
[----:B------:R0:W2:Y:S01]  /*0260*/  SYNCS.EXCH.64 URZ, [UR8+0x50], UR6 ;  /* 0x00005006083f75b2 */ /* 0x0000a20008000100 */
[----:B------:R0:W3:Y:S01]  /*0270*/  SYNCS.EXCH.64 URZ, [UR8+0x8], UR4 ;  /* 0x00000804083f75b2 */ /* 0x0000e20008000100 */
[----:B------:R0:W4:Y:S01]  /*0280*/  SYNCS.EXCH.64 URZ, [UR8+0x58], UR6 ;  /* 0x00005806083f75b2 */ /* 0x0001220008000100 */
[----:B------:R0:W0:Y:S01]  /*0290*/  SYNCS.EXCH.64 URZ, [UR8+0x10], UR4 ;  /* 0x00001004083f75b2 */ /* 0x0000220008000100 */
        /* <DEDUP_REMOVED lines=15> */
[----:B------:R-:W-:Y:S01]  /*0390*/  NOP ;  /* 0x0000000000007918 */ /* 0x000fe20000000000 */
.L_x_3:
[----:B0-----:R-:W-:Y:S05]  /*03a0*/  BSYNC B0 ;  /* 0x0000000000007941 */ /* 0x001fea0003800000 */
.L_x_2:
[----:B------:R-:W-:Y:S01]  /*03b0*/  SHF.R.S32.HI R7, RZ, 0x1f, R18 ;  /* 0x0000001fff077819 */ /* 0x000fe20000011412 */
[----:B------:R-:W0:Y:S01]  /*03c0*/  SHFL.IDX PT, R0, R0, RZ, 0x1f ;  /* 0x00001fff00007589 */ /* 0x000e2200000e0000 */
[----:B------:R-:W5:Y:S01]  /*03d0*/  S2UR UR8, SR_CTAID.X ;  /* 0x00000000000879c3 */ /* 0x000f620000002500 */
[----:B------:R-:W-:Y:S02]  /*03e0*/  ELECT P0, URZ, PT ;  /* 0x00000000003f782f */ /* 0x000fe40003800000 */
[----:B------:R-:W-:Y:S01]  /*03f0*/  LEA.HI R7, R7, R18, RZ, 0x7 ;  /* 0x0000001207077211 */ /* 0x000fe200078f38ff */
[----:B------:R-:W1:Y:S01]  /*0400*/  S2R R4, SR_CTAID.Y ;  /* 0x0000000000047919 */ /* 0x000e620000002600 */
[----:B------:R-:W-:Y:S01]  /*0410*/  SHF.R.S32.HI R8, RZ, 0x1f, R3 ;  /* 0x0000001fff087819 */ /* 0x000fe20000011403 */
[----:B------:R-:W-:Y:S01]  /*0420*/  ULDC UR4, c[0x0][0x150] ;  /* 0x0000540000047ab9 */ /* 0x000fe20000000800 */
[----:B------:R-:W-:Y:S01]  /*0430*/  LOP3.LUT R7, R7, 0xffffff80, RZ, 0xc0, !PT ;  /* 0xffffff8007077812 */ /* 0x000fe200078ec0ff */
[----:B------:R-:W-:Y:S01]  /*0440*/  NOP ;  /* 0x0000000000007918 */ /* 0x000fe20000000000 */
[----:B------:R-:W-:Y:S01]  /*0450*/  LEA.HI R8, R8, R3, RZ, 0x2 ;  /* 0x0000000308087211 */ /* 0x000fe200078f10ff */
[----:B------:R-:W2:Y:S01]  /*0460*/  LDC R10, c[0x0][0x144] ;  /* 0x00005100ff0a7b82 */ /* 0x000ea20000000800 */
[----:B------:R-:W-:Y:S01]  /*0470*/  NOP ;  /* 0x0000000000007918 */ /* 0x000fe20000000000 */
[----:B------:R-:W-:Y:S01]  /*0480*/  IMAD.IADD R6, R18, 0x1, -R7 ;  /* 0x0000000112067824 */ /* 0x000fe200078e0a07 */
[----:B------:R-:W-:Y:S01]  /*0490*/  LOP3.LUT R8, R8, 0x3ffffffc, RZ, 0xc0, !PT ;  /* 0x3ffffffc08087812 */ /* 0x000fe200078ec0ff */
[----:B------:R-:W-:Y:S01]  /*04a0*/  IMAD.MOV.U32 R22, RZ, RZ, 0x1 ;  /* 0x00000001ff167424 */ /* 0x000fe200078e00ff */
[----:B------:R-:W-:-:S02]  /*04b0*/  ISETP.NE.AND P3, PT, R5, RZ, PT ;  /* 0x000000ff0500720c */ /* 0x000fc40003f65270 */
[----:B------:R-:W-:Y:S01]  /*04c0*/  SHF.R.S32.HI R7, RZ, 0x1f, R6 ;  /* 0x0000001fff077819 */ /* 0x000fe20000011406 */
[----:B------:R-:W-:Y:S01]  /*04d0*/  IMAD.IADD R8, R3, 0x1, -R8 ;  /* 0x0000000103087824 */ /* 0x000fe200078e0a08 */
[----:B------:R-:W3:Y:S02]  /*04e0*/  LDC R13, c[0x0][0x140] ;  /* 0x00005000ff0d7b82 */ /* 0x000ee40000000800 */
[----:B------:R-:W-:Y:S02]  /*04f0*/  LEA.HI R7, R7, R6, RZ, 0x3 ;  /* 0x0000000607077211 */ /* 0x000fe400078f18ff */
[----:B0-----:R-:W-:Y:S02]  /*0500*/  ISETP.NE.OR P0, PT, R0, RZ, !P0 ;  /* 0x000000ff0000720c */ /* 0x001fe40004705670 */
[--C-:B------:R-:W-:Y:S02]  /*0510*/  SHF.R.S32.HI R0, RZ, 0x3, R7.reuse ;  /* 0x00000003ff007819 */ /* 0x100fe40000011407 */
[----:B------:R-:W-:-:S02]  /*0520*/  SHF.R.S32.HI R7, RZ, 0x1f, R7 ;  /* 0x0000001fff077819 */ /* 0x000fc40000011407 */
[----:B-----5:R-:W-:Y:S02]  /*0530*/  I2FP.F32.U32 R9, UR8 ;  /* 0x0000000800097c45 */ /* 0x020fe40008201000 */
[----:B------:R-:W-:-:S03]  /*0540*/  LEA.HI R7, R7, R0, RZ, 0x2 ;  /* 0x0000000007077211 */ /* 0x000fc600078f10ff */
[----:B------:R-:W-:Y:S01]  /*0550*/  FMUL R9, R9, UR4 ;  /* 0x0000000409097c20 */ /* 0x000fe20008400000 */
[----:B------:R-:W-:Y:S01]  /*0560*/  LOP3.LUT R7, R7, 0xfffffffc, RZ, 0xc0, !PT ;  /* 0xfffffffc07077812 */ /* 0x000fe200078ec0ff */
[----:B------:R-:W-:Y:S01]  /*0570*/  VOTEU.ALL UP0, P0 ;  /* 0x00000000003f7886 */ /* 0x000fe20000000000 */
[----:B-1----:R-:W-:Y:S01]  /*0580*/  I2FP.F32.U32 R3, R4 ;  /* 0x0000000400037245 */ /* 0x002fe20000201000 */
[----:B------:R-:W-:Y:S01]  /*0590*/  ULDC UR4, c[0x0][0x154] ;  /* 0x0000550000047ab9 */ /* 0x000fe20000000800 */
[----:B------:R-:W-:Y:S01]  /*05a0*/  VOTEU.ALL UP1, P0 ;  /* 0x00000000003f7886 */ /* 0x000fe20000020000 */
[----:B------:R-:W0:Y:S01]  /*05b0*/  F2I.U32.TRUNC.NTZ R9, R9 ;  /* 0x0000000900097305 */ /* 0x000e22000020f000 */
[----:B------:R-:W-:Y:S01]  /*05c0*/  IMAD.IADD R7, R0, 0x1, -R7 ;  /* 0x0000000100077824 */ /* 0x000fe200078e0a07 */
[----:B------:R-:W1:Y:S01]  /*05d0*/  @!UP0 S2UR UR7, SR_CgaCtaId ;  /* 0x00000000000789c3 */ /* 0x000e620000008800 */
[----:B------:R-:W-:Y:S01]  /*05e0*/  FMUL R12, R3, UR4 ;  /* 0x00000004030c7c20 */ /* 0x000fe20008400000 */
[----:B------:R-:W-:Y:S01]  /*05f0*/  UMOV UR4, 0x20 ;  /* 0x0000002000047882 */ /* 0x000fe20000000000 */
[----:B------:R-:W-:Y:S01]  /*0600*/  IMAD R8, R8, 0x4, R7 ;  /* 0x0000000408087824 */ /* 0x000fe200078e0207 */
[----:B------:R-:W-:Y:S01]  /*0610*/  @!UP0 UMOV UR6, 0x400 ;  /* 0x0000040000068882 */ /* 0x000fe20000000000 */
[----:B------:R-:W-:-:S04]  /*0620*/  @!UP0 UIADD3 UR4, -UR4, 0x100000, URZ ;  /* 0x0010000004048890 */ /* 0x000fc8000fffe13f */
[----:B------:R-:W-:Y:S02]  /*0630*/  @!UP0 USHF.L.U32 UR5, UR4, 0xb, URZ ;  /* 0x0000000b04058899 */ /* 0x000fe4000800063f */
[----:B------:R-:W-:Y:S01]  /*0640*/  @!UP0 USHF.L.U32 UR4, UR4, 0x1, URZ ;  /* 0x0000000104048899 */ /* 0x000fe2000800063f */
[----:B---3--:R-:W-:Y:S01]  /*0650*/  ISETP.EQ.U32.AND P2, PT, R13, 0x1, PT ;  /* 0x000000010d00780c */ /* 0x008fe20003f42070 */
[----:B------:R-:W3:Y:S01]  /*0660*/  F2I.U32.TRUNC.NTZ R12, R12 ;  /* 0x0000000c000c7305 */ /* 0x000ee2000020f000 */
[C---:B------:R-:W-:Y:S01]  /*0670*/  LEA.HI R0, R8.reuse, R8, RZ, 0x1 ;  /* 0x0000000808007211 */ /* 0x040fe200078f08ff */
[----:B------:R-:W5:Y:S01]  /*0680*/  LDC R7, c[0x0][0x148] ;  /* 0x00005200ff077b82 */ /* 0x000f620000000800 */
[----:B------:R-:W-:Y:S02]  /*0690*/  IMAD.SHL.U32 R23, R8, 0x4, RZ ;  /* 0x0000000408177824 */ /* 0x000fe400078e00ff */
[----:B------:R-:W-:Y:S01]  /*06a0*/  LOP3.LUT R11, R0, 0xfffffffe, RZ, 0xc0, !PT ;  /* 0xfffffffe000b7812 */ /* 0x000fe200078ec0ff */
[----:B0-----:R-:W-:Y:S01]  /*06b0*/  IMAD.MOV R15, RZ, RZ, -R9 ;  /* 0x000000ffff0f7224 */ /* 0x001fe200078e0a09 */
[----:B------:R-:W-:-:S02]  /*06c0*/  SHF.R.S32.HI R9, RZ, 0x1f, R2 ;  /* 0x0000001fff097819 */ /* 0x000fc40000011402 */
[----:B------:R-:W-:Y:S01]  /*06d0*/  LOP3.LUT R23, R8, 0xc, R23, 0x78, !PT ;  /* 0x0000000c08177812 */ /* 0x000fe200078e7817 */
[----:B--2---:R-:W-:Y:S01]  /*06e0*/  IMAD R3, R10, R15, UR8 ;  /* 0x000000080a037e24 */ /* 0x004fe2000f8e020f */
[----:B------:R-:W-:Y:S01]  /*06f0*/  LEA.HI R9, R9, R2, RZ, 0x2 ;  /* 0x0000000209097211 */ /* 0x000fe200078f10ff */
[----:B------:R-:W-:-:S03]  /*0700*/  IMAD.IADD R0, R8, 0x1, -R11 ;  /* 0x0000000108007824 */ /* 0x000fc600078e0a0b */
[----:B------:R-:W-:Y:S01]  /*0710*/  LOP3.LUT R9, R9, 0xfffffffc, RZ, 0xc0, !PT ;  /* 0xfffffffc09097812 */ /* 0x000fe200078ec0ff */
[----:B---3--:R-:W-:Y:S01]  /*0720*/  IMAD.MOV R24, RZ, RZ, -R12 ;  /* 0x000000ffff187224 */ /* 0x008fe200078e0a0c */
[----:B------:R-:W-:Y:S01]  /*0730*/  ISETP.NE.AND P4, PT, R0, R3, PT ;  /* 0x000000030000720c */ /* 0x000fe20003f85270 */
[----:B-1----:R-:W-:Y:S02]  /*0740*/  @!UP0 ULEA UR6, UR7, UR6, 0x18 ;  /* 0x0000000607068291 */ /* 0x002fe4000f8ec03f */
[----:B------:R-:W-:Y:S01]  /*0750*/  IMAD.IADD R0, R2, 0x1, -R9 ;  /* 0x0000000102007824 */ /* 0x000fe200078e0a09 */
[----:B------:R-:W-:Y:S01]  /*0760*/  VOTEU.ALL UP0, P0 ;  /* 0x00000000003f7886 */ /* 0x000fe20000000000 */
[----:B------:R-:W-:Y:S01]  /*0770*/  LOP3.LUT P0, RZ, R6, 0x7, RZ, 0xc0, !PT ;  /* 0x0000000706ff7812 */ /* 0x000fe2000780c0ff */
[----:B------:R-:W-:Y:S02]  /*0780*/  VIADD R6, R5, 0xffffffff ;  /* 0xffffffff05067836 */ /* 0x000fe40000000000 */
[----:B------:R-:W-:Y:S01]  /*0790*/  ISETP.NE.AND P1, PT, R0, 0x3, PT ;  /* 0x000000030000780c */ /* 0x000fe20003f25270 */
[----:B-----5:R-:W-:Y:S01]  /*07a0*/  IMAD R9, R7, R24, R4 ;  /* 0x0000001807097224 */ /* 0x020fe200078e0204 */
[----:B------:R-:W-:-:S02]  /*07b0*/  ISETP.LT.U32.AND P0, PT, R23, 0x2, !P0 ;  /* 0x000000021700780c */ /* 0x000fc40004701070 */
[----:B------:R-:W-:Y:S01]  /*07c0*/  ISETP.EQ.OR P1, PT, R0, RZ, !P1 ;  /* 0x000000ff0000720c */ /* 0x000fe20004f22670 */
[----:B------:R-:W0:Y:S02]  /*07d0*/  FENCE.VIEW.ASYNC.S ;  /* 0x00000000000073c6 */ /* 0x000e240000000000 */
[----:B0-----:R0:W1:Y:S01]  /*07e0*/  @!UP0 SYNCS.EXCH.64 URZ, [UR6+0xb0], UR4 ;  /* 0x0000b004063f85b2 */ /* 0x0010620008000100 */
[----:B------:R-:W-:Y:S02]  /*07f0*/  @P4 LEA.HI R2, R23, R23, RZ, 0x1 ;  /* 0x0000001717024211 */ /* 0x000fe400078f08ff */
[----:B------:R-:W-:Y:S02]  /*0800*/  ISETP.EQ.AND P1, PT, R5, RZ, P1 ;  /* 0x000000ff0500720c */ /* 0x000fe40000f22270 */
[----:B------:R-:W-:Y:S02]  /*0810*/  @P4 SHF.R.S32.HI R2, RZ, 0x1, R2 ;  /* 0x00000001ff024819 */ /* 0x000fe40000011402 */
[----:B------:R-:W-:-:S02]  /*0820*/  ISETP.GE.U32.AND P6, PT, R6, 0x2, PT ;  /* 0x000000020600780c */ /* 0x000fc40003fc6070 */
[----:B------:R-:W-:Y:S02]  /*0830*/  @P4 ISETP.NE.AND P5, PT, R2, R9, PT ;  /* 0x000000090200420c */ /* 0x000fe40003fa5270 */
[----:B------:R-:W-:Y:S02]  /*0840*/  SEL R9, RZ, 0x1, !P0 ;  /* 0x00000001ff097807 */ /* 0x000fe40004000000 */
[----:B------:R-:W-:Y:S02]  /*0850*/  @P4 SEL R22, RZ, 0x1, P5 ;  /* 0x00000001ff164807 */ /* 0x000fe40002800000 */
[----:B------:R-:W-:Y:S01]  /*0860*/  SEL R19, RZ, 0x1, !P1 ;  /* 0x00000001ff137807 */ /* 0x000fe20004800000 */
[----:B------:R0:W2:Y:S01]  /*0870*/  @!UP1 SYNCS.EXCH.64 URZ, [UR6+0xb8], UR4 ;  /* 0x0000b804063f95b2 */ /* 0x0000a20008000100 */
[----:B------:R-:W-:Y:S01]  /*0880*/  LOP3.LUT R22, R22, R9, RZ, 0xc0, !PT ;  /* 0x0000000916167212 */ /* 0x000fe200078ec0ff */
[----:B------:R-:W-:Y:S01]  /*0890*/  NOP ;  /* 0x0000000000007918 */ /* 0x000fe20000000000 */
[----:B------:R-:W-:Y:S01]  /*08a0*/  SEL R19, R19, 0x2, P6 ;  /* 0x0000000213137807 */ /* 0x000fe20003000000 */
[----:B------:R-:W-:Y:S06]  /*08b0*/  @!P2 BRA `(.L_x_4) ;  /* 0x000000000008a947 */ /* 0x000fec0003800000 */
[----:B-12-4-:R-:W-:Y:S01]  /*08c0*/  UCGABAR_ARV ;  /* 0x00000000000079c7 */ /* 0x016fe20008000000 */
[----:B------:R-:W-:Y:S05]  /*08d0*/  BRA `(.L_x_5) ;  /* 0x0000000000047947 */ /* 0x000fea0003800000 */
.L_x_4:
[----:B-12-4-:R-:W-:Y:S01]  /*08e0*/  NOP ;  /* 0x0000000000007918 */ /* 0x016fe20000000000 */
.L_x_5:
[----:B------:R-:W1:Y:S01]  /*08f0*/  LDC R2, c[0x0][0x65c] ;  /* 0x00019700ff027b82 */ /* 0x000e620000000800 */
[----:B------:R-:W-:Y:S02]  /*0900*/  IMAD.U32 R8, RZ, RZ, UR8 ;  /* 0x00000008ff087e24 */ /* 0x000fe4000f8e00ff */
[----:B------:R-:W-:Y:S01]  /*0910*/  IMAD.MOV.U32 R9, RZ, RZ, RZ ;  /* 0x000000ffff097224 */ /* 0x000fe200078e00ff */
[----:B-1----:R-:W-:-:S04]  /*0920*/  ISETP.NE.AND P1, PT, R2, 0x1, PT ;  /* 0x000000010200780c */ /* 0x002fc80003f25270 */
[----:B------:R-:W-:-:S09]  /*0930*/  P2R R5, PR, RZ, 0x2 ;  /* 0x00000002ff057803 */ /* 0x000fd20000000000 */
[----:B------:R-:W1:Y:S01]  /*0940*/  @P1 LDC R17, c[0x0][0x10] ;  /* 0x00000400ff111b82 */ /* 0x000e620000000800 */
[----:B------:R-:W-:Y:S02]  /*0950*/  @P1 IMAD.MOV.U32 R5, RZ, RZ, RZ ;  /* 0x000000ffff051224 */ /* 0x000fe400078e00ff */
[----:B------:R-:W-:-:S05]  /*0960*/  @P1 IMAD.MOV.U32 R13, RZ, RZ, RZ ;  /* 0x000000ffff0d1224 */ /* 0x000fca00078e00ff */
[----:B------:R-:W2:Y:S01]  /*0970*/  @!P1 LDC R11, c[0x0][0xc] ;  /* 0x00000300ff0b9b82 */ /* 0x000ea20000000800 */
[----:B-1----:R-:W-:-:S04]  /*0980*/  @P1 IMAD.WIDE.U32 R16, R17, UR8, R4 ;  /* 0x0000000811101c25 */ /* 0x002fc8000f8e0004 */
[----:B------:R-:W-:Y:S02]  /*0990*/  @P1 IMAD.IADD R17, R17, 0x1, R13 ;  /* 0x0000000111111824 */ /* 0x000fe400078e020d */
[----:B--2---:R-:W-:-:S04]  /*09a0*/  @!P1 IMAD.WIDE.U32 R8, R4, R11, R8 ;  /* 0x0000000b04089225 */ /* 0x004fc800078e0008 */
[----:B------:R-:W-:Y:S02]  /*09b0*/  @!P1 IMAD.MOV.U32 R16, RZ, RZ, R8 ;  /* 0x000000ffff109224 */ /* 0x000fe400078e0008 */
[----:B------:R-:W-:Y:S01]  /*09c0*/  @!P1 IMAD.MOV.U32 R17, RZ, RZ, R9 ;  /* 0x000000ffff119224 */ /* 0x000fe200078e0009 */
[----:B------:R-:W-:Y:S06]  /*09d0*/  @!P2 BRA `(.L_x_6) ;  /* 0x00000000000ca947 */ /* 0x000fec0003800000 */
[----:B------:R-:W-:Y:S01]  /*09e0*/  UCGABAR_WAIT ;  /* 0x0000000000007dc7 */ /* 0x000fe20008000000 */
[----:B------:R-:W-:Y:S01]  /*09f0*/  CCTL.IVALL ;  /* 0x00000000ff00798f */ /* 0x000fe20002000000 */
[----:B------:R-:W-:Y:S05]  /*0a00*/  BRA `(.L_x_7) ;  /* 0x0000000000047947 */ /* 0x000fea0003800000 */
.L_x_6:
[----:B------:R-:W-:Y:S06]  /*0a10*/  BAR.SYNC.DEFER_BLOCKING 0x0 ;  /* 0x0000000000007b1d */ /* 0x000fec0000010000 */
.L_x_7:
[----:B------:R-:W-:Y:S05]  /*0a20*/  @!P3 BRA `(.L_x_8) ;  /* 0x00000068004cb947 */ /* 0x000fea0003800000 */
[----:B------:R-:W-:-:S13]  /*0a30*/  ISETP.GT.U32.AND P0, PT, R6, 0x1, PT ;  /* 0x000000010600780c */ /* 0x000fda0003f04070 */
[----:B0-----:R-:W-:Y:S05]  /*0a40*/  @P0 EXIT ;  /* 0x000000000000094d */ /* 0x001fea0003800000 */
[----:B------:R-:W-:Y:S01]  /*0a50*/  ULDC.64 UR4, c[0x0][0x650] ;  /* 0x0001940000047ab9 */ /* 0x000fe20000000a00 */
[----:B------:R-:W-:Y:S01]  /*0a60*/  PRMT R0, RZ, 0x7610, R0 ;  /* 0x00007610ff007816 */ /* 0x000fe20000000000 */
[----:B------:R-:W-:Y:S01]  /*0a70*/  IMAD.MOV.U32 R122, RZ, RZ, -0x1 ;  /* 0xffffffffff7a7424 */ /* 0x000fe200078e00ff */
[----:B------:R-:W-:Y:S01]  /*0a80*/  ISETP.GE.U32.AND P0, PT, R16, UR4, PT ;  /* 0x0000000410007c0c */ /* 0x000fe2000bf06070 */
[----:B------:R-:W-:Y:S02]  /*0a90*/  IMAD.MOV.U32 R123, RZ, RZ, -0x1 ;  /* 0xffffffffff7b7424 */ /* 0x000fe400078e00ff */
[----:B------:R-:W-:Y:S01]  /*0aa0*/  IMAD.MOV.U32 R120, RZ, RZ, -0x1 ;  /* 0xffffffffff787424 */ /* 0x000fe200078e00ff */
[----:B------:R-:W-:-:S13]  /*0ab0*/  ISETP.GE.U32.AND.EX P0, PT, R17, UR5, PT, P0 ;  /* 0x0000000511007c0c */ /* 0x000fda000bf06100 */
[----:B------:R-:W-:Y:S05]  /*0ac0*/  @P0 BRA `(.L_x_9) ;  /* 0x0000000400280947 */ /* 0x000fea0003800000 */
[----:B------:R-:W0:Y:S01]  /*0ad0*/  LDC.64 R20, c[0x0][0x628] ;  /* 0x00018a00ff147b82 */ /* 0x000e220000000a00 */
[----:B------:R-:W-:Y:S02]  /*0ae0*/  IMAD.MOV.U32 R8, RZ, RZ, R16 ;  /* 0x000000ffff087224 */ /* 0x000fe400078e0010 */
[----:B------:R-:W-:-:S05]  /*0af0*/  IMAD.MOV.U32 R9, RZ, RZ, R17 ;  /* 0x000000ffff097224 */ /* 0x000fca00078e0011 */
[----:B------:R-:W1:Y:S08]  /*0b00*/  LDC R0, c[0x0][0x630] ;  /* 0x00018c00ff007b82 */ /* 0x000e700000000800 */
[----:B------:R-:W2:Y:S01]  /*0b10*/  LDC.64 R26, c[0x0][0x620] ;  /* 0x00018800ff1a7b82 */ /* 0x000ea20000000a00 */
[----:B0-----:R-:W-:-:S04]  /*0b20*/  ISETP.NE.U32.AND P0, PT, R20, RZ, PT ;  /* 0x000000ff1400720c */ /* 0x001fc80003f05070 */
[----:B------:R-:W-:-:S13]  /*0b30*/  ISETP.NE.AND.EX P0, PT, R21, RZ, PT, P0 ;  /* 0x000000ff1500720c */ /* 0x000fda0003f05300 */
[----:B-12---:R-:W-:Y:S05]  /*0b40*/  @!P0 BRA `(.L_x_10) ;  /* 0x0000000000288947 */ /* 0x006fea0003800000 */
[----:B------:R-:W0:Y:S02]  /*0b50*/  LDC R13, c[0x0][0x634] ;  /* 0x00018d00ff0d7b82 */ /* 0x000e240000000800 */
[----:B0-----:R-:W-:-:S05]  /*0b60*/  IADD3 R13, P0, R16, R13, RZ ;  /* 0x0000000d100d7210 */ /* 0x001fca0007f1e0ff */
[----:B------:R-:W-:-:S04]  /*0b70*/  IMAD.X R15, RZ, RZ, R17, P0 ;  /* 0x000000ffff0f7224 */ /* 0x000fc800000e0611 */
[----:B------:R-:W-:-:S04]  /*0b80*/  IMAD.WIDE.U32 R8, R15, R20, RZ ;  /* 0x000000140f087225 */ /* 0x000fc800078e00ff */
[----:B------:R-:W-:-:S04]  /*0b90*/  IMAD.WIDE.U32 R10, P0, R13, R21, R8 ;  /* 0x000000150d0a7225 */ /* 0x000fc80007800008 */
[----:B------:R-:W-:-:S04]  /*0ba0*/  IMAD.WIDE.U32 R8, R13, R20, RZ ;  /* 0x000000140d087225 */ /* 0x000fc800078e00ff */
[----:B------:R-:W-:Y:S01]  /*0bb0*/  IMAD.X R13, RZ, RZ, RZ, P0 ;  /* 0x000000ffff0d7224 */ /* 0x000fe200000e06ff */
[----:B------:R-:W-:Y:S01]  /*0bc0*/  IADD3 RZ, P0, R9, R10, RZ ;  /* 0x0000000a09ff7210 */ /* 0x000fe20007f1e0ff */
[----:B------:R-:W-:-:S04]  /*0bd0*/  IMAD.MOV.U32 R12, RZ, RZ, R11 ;  /* 0x000000ffff0c7224 */ /* 0x000fc800078e000b */
[----:B------:R-:W-:-:S08]  /*0be0*/  IMAD.WIDE.U32.X R8, R15, R21, R12, P0 ;  /* 0x000000150f087225 */ /* 0x000fd000000e040c */
.L_x_10:
[----:B------:R-:W0:Y:S01]  /*0bf0*/  LDC.64 R20, c[0x0][0x640] ;  /* 0x00019000ff147b82 */ /* 0x000e220000000a00 */
[--C-:B------:R-:W-:Y:S01]  /*0c00*/  SHF.R.U64 R120, R8, R0, R9.reuse ;  /* 0x0000000008787219 */ /* 0x100fe20000001209 */
[----:B------:R-:W-:Y:S01]  /*0c10*/  IMAD R28, R7, R24, R4 ;  /* 0x00000018071c7224 */ /* 0x000fe200078e0204 */
[----:B------:R-:W-:Y:S01]  /*0c20*/  SHF.R.U32.HI R0, RZ, R0, R9 ;  /* 0x00000000ff007219 */ /* 0x000fe20000011609 */
[----:B------:R-:W-:Y:S01]  /*0c30*/  IMAD.MOV.U32 R25, RZ, RZ, 0x1 ;  /* 0x00000001ff197424 */ /* 0x000fe200078e00ff */
[----:B------:R-:W-:-:S03]  /*0c40*/  IADD3 R5, P0, RZ, -R120, RZ ;  /* 0x80000078ff057210 */ /* 0x000fc60007f1e0ff */
[----:B------:R-:W1:Y:S02]  /*0c50*/  LDC R6, c[0x0][0x618] ;  /* 0x00018600ff067b82 */ /* 0x000e640000000800 */
[----:B------:R-:W-:-:S04]  /*0c60*/  IMAD.X R9, RZ, RZ, ~R0, P0 ;  /* 0x000000ffff097224 */ /* 0x000fc800000e0e00 */
[-C--:B------:R-:W-:Y:S02]  /*0c70*/  IMAD R0, R9, R26.reuse, RZ ;  /* 0x0000001a09007224 */ /* 0x080fe400078e02ff */
[----:B------:R-:W2:Y:S01]  /*0c80*/  LDC R11, c[0x0][0x608] ;  /* 0x00018200ff0b7b82 */ /* 0x000ea20000000800 */
[----:B------:R-:W-:-:S04]  /*0c90*/  IMAD.WIDE.U32 R8, R5, R26, R16 ;  /* 0x0000001a05087225 */ /* 0x000fc800078e0010 */
[----:B------:R-:W-:-:S03]  /*0ca0*/  IMAD R5, R5, R27, R0 ;  /* 0x0000001b05057224 */ /* 0x000fc600078e0200 */
[----:B------:R-:W3:Y:S01]  /*0cb0*/  LDC R12, c[0x0][0x658] ;  /* 0x00019600ff0c7b82 */ /* 0x000ee20000000800 */
[----:B0-----:R-:W-:Y:S01]  /*0cc0*/  ISETP.NE.U32.AND P0, PT, R20, RZ, PT ;  /* 0x000000ff1400720c */ /* 0x001fe20003f05070 */
[----:B------:R-:W-:Y:S02]  /*0cd0*/  IMAD.IADD R5, R9, 0x1, R5 ;  /* 0x0000000109057824 */ /* 0x000fe400078e0205 */
[----:B------:R-:W-:Y:S01]  /*0ce0*/  IMAD.MOV.U32 R9, RZ, RZ, -0x1 ;  /* 0xffffffffff097424 */ /* 0x000fe200078e00ff */
[----:B------:R-:W-:-:S03]  /*0cf0*/  ISETP.NE.AND.EX P0, PT, R21, RZ, PT, P0 ;  /* 0x000000ff1500720c */ /* 0x000fc60003f05300 */
[----:B------:R-:W0:Y:S01]  /*0d00*/  LDC R15, c[0x0][0x600] ;  /* 0x00018000ff0f7b82 */ /* 0x000e220000000800 */
[-CC-:B-1----:R-:W-:Y:S02]  /*0d10*/  SHF.R.U64 R13, R8, R6.reuse, R5.reuse ;  /* 0x00000006080d7219 */ /* 0x182fe40000001205 */
[----:B------:R-:W-:-:S05]  /*0d20*/  SHF.R.U32.HI R0, RZ, R6, R5 ;  /* 0x00000006ff007219 */ /* 0x000fca0000011605 */
[----:B------:R-:W1:Y:S01]  /*0d30*/  LDC R14, c[0x0][0x648] ;  /* 0x00019200ff0e7b82 */ /* 0x000e620000000800 */
[-CC-:B--2---:R-:W-:Y:S02]  /*0d40*/  SHF.R.U64 R29, R13, R11.reuse, R0.reuse ;  /* 0x0000000b0d1d7219 */ /* 0x184fe40000001200 */
[----:B------:R-:W-:-:S05]  /*0d50*/  SHF.R.U32.HI R5, RZ, R11, R0 ;  /* 0x0000000bff057219 */ /* 0x000fca0000011600 */
[----:B------:R-:W2:Y:S01]  /*0d60*/  LDC R26, c[0x0][0x638] ;  /* 0x00018e00ff1a7b82 */ /* 0x000ea20000000800 */
[-CC-:B---3--:R-:W-:Y:S02]  /*0d70*/  SHF.R.U64 R24, R29, R12.reuse, R5.reuse ;  /* 0x0000000c1d187219 */ /* 0x188fe40000001205 */
[-C--:B------:R-:W-:Y:S02]  /*0d80*/  SHF.L.U32 R0, R9, R12.reuse, RZ ;  /* 0x0000000c09007219 */ /* 0x080fe400000006ff */
[----:B------:R-:W-:Y:S01]  /*0d90*/  SHF.R.U32.HI R5, RZ, R12, R5 ;  /* 0x0000000cff057219 */ /* 0x000fe20000011605 */
[----:B------:R-:W-:Y:S01]  /*0da0*/  IMAD.MOV.U32 R4, RZ, RZ, R24 ;  /* 0x000000ffff047224 */ /* 0x000fe200078e0018 */
[----:B------:R-:W-:Y:S01]  /*0db0*/  LOP3.LUT R10, RZ, R0, RZ, 0x33, !PT ;  /* 0x00000000ff0a7212 */ /* 0x000fe200078e33ff */
[----:B------:R-:W3:Y:S01]  /*0dc0*/  LDC R27, c[0x0][0x610] ;  /* 0x00018400ff1b7b82 */ /* 0x000ee20000000800 */
[----:B------:R-:W-:Y:S05]  /*0dd0*/  @!P0 BRA `(.L_x_11) ;  /* 0x0000000000288947 */ /* 0x000fea0003800000 */
[----:B------:R-:W4:Y:S02]  /*0de0*/  LDC R9, c[0x0][0x64c] ;  /* 0x00019300ff097b82 */ /* 0x000f240000000800 */
[----:B----4-:R-:W-:-:S05]  /*0df0*/  IADD3 R9, P0, R24, R9, RZ ;  /* 0x0000000918097210 */ /* 0x010fca0007f1e0ff */
        /* <DEDUP_REMOVED lines=8> */
.L_x_11:
[----:B-1----:R-:W-:Y:S01]  /*0e80*/  SHF.R.U64 R4, R4, R14, R5 ;  /* 0x0000000e04047219 */ /* 0x002fe20000001205 */
[----:B0-----:R-:W-:Y:S01]  /*0e90*/  VIADD R6, R15, 0xffffffff ;  /* 0xffffffff0f067836 */ /* 0x001fe20000000000 */
[----:B------:R-:W-:Y:S02]  /*0ea0*/  SHF.L.U32 R0, R25, R12, RZ ;  /* 0x0000000c19007219 */ /* 0x000fe400000006ff */
[----:B------:R-:W-:Y:S01]  /*0eb0*/  LOP3.LUT R5, R29, R10, RZ, 0xc0, !PT ;  /* 0x0000000a1d057212 */ /* 0x000fe200078ec0ff */
[----:B------:R-:W-:Y:S01]  /*0ec0*/  IMAD.MOV R7, RZ, RZ, -R4 ;  /* 0x000000ffff077224 */ /* 0x000fe200078e0a04 */
[----:B------:R-:W-:Y:S02]  /*0ed0*/  SEL R3, R3, R28, !P1 ;  /* 0x0000001c03037207 */ /* 0x000fe40004800000 */
[----:B------:R-:W-:Y:S01]  /*0ee0*/  LOP3.LUT R6, R13, R6, RZ, 0xc0, !PT ;  /* 0x000000060d067212 */ /* 0x000fe200078ec0ff */
[----:B------:R-:W-:Y:S02]  /*0ef0*/  IMAD R4, R0, R4, R5 ;  /* 0x0000000400047224 */ /* 0x000fe400078e0205 */
[----:B--2---:R-:W-:-:S02]  /*0f00*/  IMAD R0, R7, R26, R24 ;  /* 0x0000001a07007224 */ /* 0x004fc400078e0218 */
[----:B---3--:R-:W-:Y:S02]  /*0f10*/  IMAD R3, R4, R27, R3 ;  /* 0x0000001b04037224 */ /* 0x008fe400078e0203 */
[----:B------:R-:W-:Y:S02]  /*0f20*/  IMAD R122, R0, R15, R6 ;  /* 0x0000000f007a7224 */ /* 0x000fe400078e0206 */
[----:B------:R-:W-:-:S03]  /*0f30*/  IMAD.MOV.U32 R4, RZ, RZ, 0x1 ;  /* 0x00000001ff047424 */ /* 0x000fc600078e00ff */
[----:B------:R-:W-:Y:S02]  /*0f40*/  SEL R123, R122, R3, !P1 ;  /* 0x000000037a7b7207 */ /* 0x000fe40004800000 */
[----:B------:R-:W-:Y:S02]  /*0f50*/  PRMT R0, R4, 0x7610, R0 ;  /* 0x0000761004007816 */ /* 0x000fe40000000000 */
[----:B------:R-:W-:-:S07]  /*0f60*/  SEL R122, R3, R122, !P1 ;  /* 0x0000007a037a7207 */ /* 0x000fce0004800000 */
.L_x_9:
[----:B------:R-:W-:-:S08]  /*0f70*/  NOP ;  /* 0x0000000000007918 */ /* 0x000fd00000000000 */
[----:B------:R-:W0:Y:S02]  /*0f80*/  USETMAXREG.TRY_ALLOC.CTAPOOL UP0, 0xe8 ;  /* 0x000000e8000079c8 */ /* 0x000e240008000600 */
[----:B0-----:R-:W-:-:S13]  /*0f90*/  PLOP3.LUT P0, PT, PT, PT, UP0, 0x80, 0x0 ;  /* 0x000000000000781c */ /* 0x001fda0003f0f008 */
[----:B------:R-:W-:Y:S05]  /*0fa0*/  @!P0 BRA `(.L_x_9) ;  /* 0xfffffffc00f08947 */ /* 0x000fea000383ffff */
[----:B------:R-:W-:Y:S01]  /*0fb0*/  ULDC.64 UR4, c[0x0][0x598] ;  /* 0x0001660000047ab9 */ /* 0x000fe20000000a00 */
[----:B------:R-:W-:Y:S01]  /*0fc0*/  ULDC.64 UR36, c[0x0][0x208] ;  /* 0x0000820000247ab9 */ /* 0x000fe20000000a00 */
[----:B------:R-:W-:-:S04]  /*0fd0*/  ISETP.NE.U32.AND P0, PT, RZ, UR4, PT ;  /* 0x00000004ff007c0c */ /* 0x000fc8000bf05070 */
[----:B------:R-:W-:-:S13]  /*0fe0*/  ISETP.NE.AND.EX P0, PT, RZ, UR5, PT, P0 ;  /* 0x00000005ff007c0c */ /* 0x000fda000bf05300 */
[----:B------:R-:W-:Y:S05]  /*0ff0*/  @!P0 BRA `(.L_x_12) ;  /* 0x00000000001c8947 */ /* 0x000fea0003800000 */
[----:B------:R-:W0:Y:S02]  /*1000*/  LDC.64 R4, c[0x0][0x598] ;  /* 0x00016600ff047b82 */ /* 0x000e240000000a00 */
[----:B0-----:R-:W2:Y:S02]  /*1010*/  LDG.E.64 R4, desc[UR36][R4.64] ;  /* 0x0000002404047981 */ /* 0x001ea4000c1e1b00 */
[----:B--2---:R-:W-:-:S04]  /*1020*/  ISETP.NE.U32.AND P0, PT, R4, RZ, PT ;  /* 0x000000ff0400720c */ /* 0x004fc80003f05070 */
[----:B------:R-:W-:-:S13]  /*1030*/  ISETP.NE.AND.EX P0, PT, R5, RZ, PT, P0 ;  /* 0x000000ff0500720c */ /* 0x000fda0003f05300 */
[----:B------:R-:W-:Y:S05]  /*1040*/  @!P0 BRA `(.L_x_12) ;  /* 0x0000000000088947 */ /* 0x000fea0003800000 */
[----:B------:R0:W5:Y:S01]  /*1050*/  LD.E R121, desc[UR36][R4.64] ;  /* 0x0000002404797980 */ /* 0x000162000c101900 */
[----:B------:R-:W-:Y:S05]  /*1060*/  BRA `(.L_x_13) ;  /* 0x0000000000247947 */ /* 0x000fea0003800000 */
.L_x_12:
[----:B------:R-:W-:Y:S02]  /*1070*/  ULDC.64 UR4, c[0x0][0x588] ;  /* 0x0001620000047ab9 */ /* 0x000fe40000000a00 */
[----:B------:R-:W-:-:S04]  /*1080*/  ISETP.NE.U32.AND P0, PT, RZ, UR4, PT ;  /* 0x00000004ff007c0c */ /* 0x000fc8000bf05070 */
[----:B------:R-:W-:-:S13]  /*1090*/  ISETP.NE.AND.EX P0, PT, RZ, UR5, PT, P0 ;  /* 0x00000005ff007c0c */ /* 0x000fda000bf05300 */
[----:B------:R-:W-:Y:S05]  /*10a0*/  @!P0 BRA `(.L_x_14) ;  /* 0x00000000000c8947 */ /* 0x000fea0003800000 */
[----:B------:R-:W0:Y:S02]  /*10b0*/  LDC.64 R4, c[0x0][0x588] ;  /* 0x00016200ff047b82 */ /* 0x000e240000000a00 */
[----:B0-----:R1:W5:Y:S01]  /*10c0*/  LDG.E R121, desc[UR36][R4.64] ;  /* 0x0000002404797981 */ /* 0x001362000c1e1900 */
[----:B------:R-:W-:Y:S05]  /*10d0*/  BRA `(.L_x_13) ;  /* 0x0000000000087947 */ /* 0x000fea0003800000 */
.L_x_14:
[----:B------:R-:W-:Y:S02]  /*10e0*/  ULDC UR4, c[0x0][0x580] ;  /* 0x0001600000047ab9 */ /* 0x000fe40000000800 */
[----:B------:R-:W-:-:S07]  /*10f0*/  IMAD.U32 R121, RZ, RZ, UR4 ;  /* 0x00000004ff797e24 */ /* 0x000fce000f8e00ff */
.L_x_13:
[----:B------:R-:W-:Y:S02]  /*1100*/  ULDC.64 UR4, c[0x0][0x5a0] ;  /* 0x0001680000047ab9 */ /* 0x000fe40000000a00 */
[----:B------:R-:W-:-:S04]  /*1110*/  ISETP.NE.U32.AND P0, PT, RZ, UR4, PT ;  /* 0x00000004ff007c0c */ /* 0x000fc8000bf05070 */
[----:B------:R-:W-:-:S13]  /*1120*/  ISETP.NE.AND.EX P0, PT, RZ, UR5, PT, P0 ;  /* 0x00000005ff007c0c */ /* 0x000fda000bf05300 */
[----:B------:R-:W-:Y:S05]  /*1130*/  @!P0 BRA `(.L_x_15) ;  /* 0x00000000001c8947 */ /* 0x000fea0003800000 */
[----:B01----:R-:W0:Y:S02]  /*1140*/  LDC.64 R4, c[0x0][0x5a0] ;  /* 0x00016800ff047b82 */ /* 0x003e240000000a00 */
[----:B0-----:R-:W2:Y:S02]  /*1150*/  LDG.E.64 R4, desc[UR36][R4.64] ;  /* 0x0000002404047981 */ /* 0x001ea4000c1e1b00 */
[----:B--2---:R-:W-:-:S04]  /*1160*/  ISETP.NE.U32.AND P0, PT, R4, RZ, PT ;  /* 0x000000ff0400720c */ /* 0x004fc80003f05070 */
[----:B------:R-:W-:-:S13]  /*1170*/  ISETP.NE.AND.EX P0, PT, R5, RZ, PT, P0 ;  /* 0x000000ff0500720c */ /* 0x000fda0003f05300 */
[----:B------:R-:W-:Y:S05]  /*1180*/  @!P0 BRA `(.L_x_15) ;  /* 0x0000000000088947 */ /* 0x000fea0003800000 */
[----:B------:R0:W5:Y:S01]  /*1190*/  LD.E R124, desc[UR36][R4.64] ;  /* 0x00000024047c7980 */ /* 0x000162000c101900 */
[----:B------:R-:W-:Y:S05]  /*11a0*/  BRA `(.L_x_16) ;  /* 0x0000000000247947 */ /* 0x000fea0003800000 */
.L_x_15:
[----:B------:R-:W-:Y:S02]  /*11b0*/  ULDC.64 UR4, c[0x0][0x590] ;  /* 0x0001640000047ab9 */ /* 0x000fe40000000a00 */
[----:B------:R-:W-:-:S04]  /*11c0*/  ISETP.NE.U32.AND P0, PT, RZ, UR4, PT ;  /* 0x00000004ff007c0c */ /* 0x000fc8000bf05070 */
[----:B------:R-:W-:-:S13]  /*11d0*/  ISETP.NE.AND.EX P0, PT, RZ, UR5, PT, P0 ;  /* 0x00000005ff007c0c */ /* 0x000fda000bf05300 */
[----:B------:R-:W-:Y:S05]  /*11e0*/  @!P0 BRA `(.L_x_17) ;  /* 0x00000000000c8947 */ /* 0x000fea0003800000 */
[----:B------:R-:W2:Y:S02]  /*11f0*/  LDC.64 R124, c[0x0][0x590] ;  /* 0x00016400ff7c7b82 */ /* 0x000ea40000000a00 */
[----:B--2---:R2:W5:Y:S01]  /*1200*/  LDG.E R124, desc[UR36][R124.64] ;  /* 0x000000247c7c7981 */ /* 0x004562000c1e1900 */
[----:B------:R-:W-:Y:S05]  /*1210*/  BRA `(.L_x_16) ;  /* 0x0000000000087947 */ /* 0x000fea0003800000 */
.L_x_17:
[----:B------:R-:W-:Y:S02]  /*1220*/  ULDC UR4, c[0x0][0x584] ;  /* 0x0001610000047ab9 */ /* 0x000fe40000000800 */
[----:B------:R-:W-:-:S07]  /*1230*/  IMAD.U32 R124, RZ, RZ, UR4 ;  /* 0x00000004ff7c7e24 */ /* 0x000fce000f8e00ff */
.L_x_16:
[----:B------:R-:W-:-:S13]  /*1240*/  LOP3.LUT P0, RZ, R0, 0xff, RZ, 0xc0, !PT ;  /* 0x000000ff00ff7812 */ /* 0x000fda000780c0ff */
[----:B------:R-:W-:Y:S05]  /*1250*/  @!P0 EXIT ;  /* 0x000000000000894d */ /* 0x000fea0003800000 */
[----:B------:R-:W-:Y:S01]  /*1260*/  ULDC UR4, c[0x0][0x28c] ;  /* 0x0000a30000047ab9 */ /* 0x000fe20000000800 */
[----:B------:R-:W-:Y:S01]  /*1270*/  UMOV UR38, URZ ;  /* 0x0000003f00267c82 */ /* 0x000fe20008000000 */
[----:B------:R-:W-:Y:S01]  /*1280*/  UIADD3 UR4, UR4, 0x3f, URZ ;  /* 0x0000003f04047890 */ /* 0x000fe2000fffe03f */
[----:B------:R-:W-:-:S03]  /*1290*/  UMOV UR39, URZ ;  /* 0x0000003f00277c82 */ /* 0x000fc60008000000 */
[----:B------:R-:W-:-:S04]  /*12a0*/  USHF.R.S32.HI UR5, URZ, 0x1f, UR4 ;  /* 0x0000001f3f057899 */ /* 0x000fc80008011404 */
[----:B------:R-:W-:-:S04]  /*12b0*/  ULEA.HI UR5, UR5, UR4, URZ, 0x6 ;  /* 0x0000000405057291 */ /* 0x000fc8000f8f303f */
[----:B------:R-:W-:-:S12]  /*12c0*/  USHF.R.S32.HI UR40, URZ, 0x6, UR5 ;  /* 0x000000063f287899 */ /* 0x000fd80008011405 */
.L_x_233:
[----:B------:R-:W-:Y:S01]  /*12d0*/  LOP3.LUT R0, R18, 0x80, RZ, 0xc0, !PT ;  /* 0x0000008012007812 */ /* 0x000fe200078ec0ff */
[----:B---3--:R-:W3:Y:S01]  /*12e0*/  S2UR UR7, SR_CgaCtaId ;  /* 0x00000000000779c3 */ /* 0x008ee20000008800 */
[----:B------:R-:W-:Y:S02]  /*12f0*/  UMOV UR6, 0x400 ;  /* 0x0000040000067882 */ /* 0x000fe40000000000 */
[----:B------:R-:W-:-:S06]  /*1300*/  SHF.R.U32.HI R0, RZ, 0x7, R0 ;  /* 0x00000007ff007819 */ /* 0x000fcc0000011600 */
[----:B------:R-:W4:Y:S01]  /*1310*/  SHFL.IDX PT, R0, R0, RZ, 0x1f ;  /* 0x00001fff00007589 */ /* 0x000f2200000e0000 */
[----:B---3--:R-:W-:Y:S01]  /*1320*/  ULEA UR6, UR7, UR6, 0x18 ;  /* 0x0000000607067291 */ /* 0x008fe2000f8ec03f */
[----:B----4-:R-:W-:-:S13]  /*1330*/  R2UR UR4, R0 ;  /* 0x00000000000472ca */ /* 0x010fda00000e0000 */
[----:B------:R-:W-:-:S04]  /*1340*/  ULEA.HI UR5, UR4, UR4, URZ, 0x1 ;  /* 0x0000000404057291 */ /* 0x000fc8000f8f083f */
[----:B------:R-:W-:-:S04]  /*1350*/  ULOP3.LUT UR5, UR5, 0xffffe, URZ, 0xc0, !UPT ;  /* 0x000ffffe05057892 */ /* 0x000fc8000f8ec03f */
[----:B------:R-:W-:-:S03]  /*1360*/  UIADD3 UR5, UR4, -UR5, URZ ;  /* 0x8000000504057290 */ /* 0x000fc6000fffe03f */
[----:B------:R-:W-:Y:S01]  /*1370*/  ULDC UR4, c[0x0][0x28c] ;  /* 0x0000a30000047ab9 */ /* 0x000fe20000000800 */
[----:B------:R-:W-:Y:S01]  /*1380*/  ULEA UR5, UR5, UR6, 0xc ;  /* 0x0000000605057291 */ /* 0x000fe2000f8e603f */
[----:B------:R-:W-:-:S03]  /*1390*/  ISETP.LT.AND P0, PT, RZ, UR4, PT ;  /* 0x00000004ff007c0c */ /* 0x000fc6000bf01270 */
[----:B------:R-:W-:-:S04]  /*13a0*/  UIADD3 UR5, UR5, 0x180, URZ ;  /* 0x0000018005057890 */ /* 0x000fc8000fffe03f */
[----:B------:R-:W-:-:S04]  /*13b0*/  USHF.R.U32.HI UR5, URZ, 0x4, UR5 ;  /* 0x000000043f057899 */ /* 0x000fc80008011605 */
[----:B------:R-:W-:-:S04]  /*13c0*/  ULOP3.LUT UR5, UR5, 0x3fff, URZ, 0xc0, !UPT ;  /* 0x00003fff05057892 */ /* 0x000fc8000f8ec03f */
[----:B------:R-:W-:Y:S01]  /*13d0*/  ULOP3.LUT UR41, UR5, 0x10000, URZ, 0xfc, !UPT ;  /* 0x0001000005297892 */ /* 0x000fe2000f8efc3f */
[----:B-1----:R-:W-:Y:S11]  /*13e0*/  @P0 BRA `(.L_x_18) ;  /* 0x0000000000400947 */ /* 0x002ff60003800000 */
[----:B------:R-:W-:Y:S01]  /*13f0*/  MOV R0, 0x0 ;  /* 0x0000000000007802 */ /* 0x000fe20000000f00 */
[----:B------:R-:W-:Y:S01]  /*1400*/  ULDC.64 UR4, c[0x4][0x68] ;  /* 0x01001a0000047ab9 */ /* 0x000fe20000000a00 */
[----:B------:R-:W-:Y:S01]  /*1410*/  ULDC.64 UR6, c[0x4][0x8] ;  /* 0x0100020000067ab9 */ /* 0x000fe20000000a00 */
[----:B01----:R-:W-:Y:S01]  /*1420*/  IMAD.U32 R4, RZ, RZ, UR4 ;  /* 0x00000004ff047e24 */ /* 0x003fe2000f8e00ff */
[----:B------:R0:W1:Y:S01]  /*1430*/  LDC.64 R14, c[0x4][R0] ;  /* 0x01000000000e7b82 */ /* 0x0000620000000a00 */
[----:B------:R-:W-:Y:S01]  /*1440*/  IMAD.U32 R5, RZ, RZ, UR5 ;  /* 0x00000005ff057e24 */ /* 0x000fe2000f8e00ff */
[----:B------:R-:W-:Y:S01]  /*1450*/  ULDC.64 UR4, c[0x4][0x70] ;  /* 0x01001c0000047ab9 */ /* 0x000fe20000000a00 */
[----:B------:R-:W-:Y:S02]  /*1460*/  IMAD.U32 R10, RZ, RZ, UR6 ;  /* 0x00000006ff0a7e24 */ /* 0x000fe4000f8e00ff */
[----:B------:R-:W-:Y:S02]  /*1470*/  IMAD.U32 R6, RZ, RZ, UR4 ;  /* 0x00000004ff067e24 */ /* 0x000fe4000f8e00ff */
[----:B------:R-:W-:-:S02]  /*1480*/  IMAD.U32 R7, RZ, RZ, UR5 ;  /* 0x00000005ff077e24 */ /* 0x000fc4000f8e00ff */
[----:B------:R-:W-:Y:S02]  /*1490*/  IMAD.U32 R11, RZ, RZ, UR7 ;  /* 0x00000007ff0b7e24 */ /* 0x000fe4000f8e00ff */
[----:B------:R-:W-:Y:S02]  /*14a0*/  IMAD.MOV.U32 R8, RZ, RZ, 0x1e1 ;  /* 0x000001e1ff087424 */ /* 0x000fe400078e00ff */
[----:B------:R-:W-:Y:S02]  /*14b0*/  IMAD.MOV.U32 R12, RZ, RZ, 0x1 ;  /* 0x00000001ff0c7424 */ /* 0x000fe400078e00ff */
[----:B0-----:R-:W-:-:S07]  /*14c0*/  IMAD.MOV.U32 R13, RZ, RZ, RZ ;  /* 0x000000ffff0d7224 */ /* 0x001fce00078e00ff */
[----:B------:R-:W-:-:S07]  /*14d0*/  LEPC R20, `(.L_x_18) ;  /* 0x000000001014794e */ /* 0x000fce0000000000 */
[----:B-12--5:R-:W-:Y:S05]  /*14e0*/  CALL.ABS.NOINC R14 ;  /* 0x000000000e007343 */ /* 0x026fea0003c00000 */
.L_x_18:
[----:B------:R-:W-:-:S04]  /*14f0*/  LOP3.LUT R0, R19, 0x1, RZ, 0xfc, !PT ;  /* 0x0000000113007812 */ /* 0x000fc800078efcff */
[----:B------:R-:W-:-:S13]  /*1500*/  ISETP.NE.AND P0, PT, R0, 0x3, PT ;  /* 0x000000030000780c */ /* 0x000fda0003f05270 */
[----:B------:R-:W-:Y:S05]  /*1510*/  @!P0 BRA `(.L_x_19) ;  /* 0x0000000000048947 */ /* 0x000fea0003800000 */
[----:B------:R-:W-:Y:S01]  /*1520*/  BPT.TRAP 0x1 ;  /* 0x000000040000795c */ /* 0x000fe20000300000 */
.L_x_19:
[----:B------:R-:W3:Y:S01]  /*1530*/  S2UR UR5, SR_CgaCtaId ;  /* 0x00000000000579c3 */ /* 0x000ee20000008800 */
[----:B------:R-:W-:Y:S01]  /*1540*/  UMOV UR4, 0x400 ;  /* 0x0000040000047882 */ /* 0x000fe20000000000 */
[----:B------:R-:W-:Y:S02]  /*1550*/  IMAD.U32 R0, RZ, RZ, UR38 ;  /* 0x00000026ff007e24 */ /* 0x000fe4000f8e00ff */
[----:B------:R-:W-:-:S03]  /*1560*/  IMAD.U32 R3, RZ, RZ, UR39 ;  /* 0x00000027ff037e24 */ /* 0x000fc6000f8e00ff */
[----:B------:R-:W-:Y:S01]  /*1570*/  SHF.L.U32 R0, R0, 0x1f, RZ ;  /* 0x0000001f00007819 */ /* 0x000fe200000006ff */
[----:B---3--:R-:W-:-:S06]  /*1580*/  ULEA UR4, UR5, UR4, 0x18 ;  /* 0x0000000405047291 */ /* 0x008fcc000f8ec03f */
[----:B------:R-:W-:-:S04]  /*1590*/  IMAD.U32 R6, RZ, RZ, UR4 ;  /* 0x00000004ff067e24 */ /* 0x000fc8000f8e00ff */
[----:B------:R-:W-:-:S04]  /*15a0*/  IMAD R3, R3, 0x8, R6 ;  /* 0x0000000803037824 */ /* 0x000fc800078e0206 */
[----:B------:R3:W4:Y:S01]  /*15b0*/  SYNCS.PHASECHK.TRANS64.TRYWAIT P1, [R3+URZ], R0 ;  /* 0x00000000030075a7 */ /* 0x000722000802017f */
[----:B------:R-:W-:Y:S05]  /*15c0*/  @!P0 BRA `(.L_x_20) ;  /* 0x0000000000048947 */ /* 0x000fea0003800000 */
[----:B------:R-:W-:Y:S01]  /*15d0*/  BPT.TRAP 0x1 ;  /* 0x000000040000795c */ /* 0x000fe20000300000 */
.L_x_20:
[----:B----4-:R-:W-:Y:S05]  /*15e0*/  @P1 BRA `(.L_x_21) ;  /* 0x0000000000081947 */ /* 0x010fea0003800000 */
[----:B------:R-:W4:Y:S02]  /*15f0*/  SYNCS.PHASECHK.TRANS64.TRYWAIT P1, [R3+URZ], R0 ;  /* 0x00000000030075a7 */ /* 0x000f24000802017f */
[----:B----4-:R-:W-:Y:S05]  /*1600*/  @!P1 BRA `(.L_x_22) ;  /* 0x0000007400989947 */ /* 0x010fea0003800000 */
.L_x_21:
[----:B------:R-:W-:-:S04]  /*1610*/  UISETP.LT.AND UP0, UPT, UR40, 0x1, UPT ;  /* 0x000000012800788c */ /* 0x000fc8000bf01270 */
[----:B------:R-:W-:-:S06]  /*1620*/  USEL UR4, UR40, 0x1, UP0 ;  /* 0x0000000128047887 */ /* 0x000fcc0008000000 */
[----:B---34-:R-:W-:Y:S01]  /*1630*/  IMAD.U32 R0, RZ, RZ, UR4 ;  /* 0x00000004ff007e24 */ /* 0x018fe2000f8e00ff */
[----:B------:R-:W-:Y:S05]  /*1640*/  WARPSYNC.ALL ;  /* 0x0000000000007948 */ /* 0x000fea0003800000 */
[----:B------:R-:W-:-:S04]  /*1650*/  IADD3 R0, -R0, UR40, RZ ;  /* 0x0000002800007c10 */ /* 0x000fc8000fffe1ff */
[----:B------:R-:W-:Y:S02]  /*1660*/  ISETP.GE.AND P1, PT, R0, 0x1, PT ;  /* 0x000000010000780c */ /* 0x000fe40003f26270 */
[----:B------:R-:W-:Y:S01]  /*1670*/  R2UR UR4, R6 ;  /* 0x00000000060472ca */ /* 0x000fe200000e0000 */
[----:B------:R-:W-:Y:S01]  /*1680*/  ULEA UR5, UR39, UR41, 0xa ;  /* 0x0000002927057291 */ /* 0x000fe2000f8e503f */
[----:B------:R-:W-:Y:S01]  /*1690*/  WARPGROUP.ARRIVE ;  /* 0x00000000000079c5 */ /* 0x000fe20000000000 */
[----:B------:R-:W-:Y:S01]  /*16a0*/  UMOV UR9, 0x80000020 ;  /* 0x8000002000097882 */ /* 0x000fe20000000000 */
[----:B------:R-:W-:-:S04]  /*16b0*/  UMOV UR11, 0x80000020 ;  /* 0x80000020000b7882 */ /* 0x000fc80000000000 */
[----:B------:R-:W-:-:S05]  /*16c0*/  UMOV UR8, UR5 ;  /* 0x0000000500087c82 */ /* 0x000fca0008000000 */
[----:B------:R-:W-:-:S04]  /*16d0*/  UIADD3 UR4, UR4, 0x28180, URZ ;  /* 0x0002818004047890 */ /* 0x000fc8000fffe03f */
[----:B------:R-:W-:-:S04]  /*16e0*/  USHF.R.U32.HI UR4, URZ, 0x4, UR4 ;  /* 0x000000043f047899 */ /* 0x000fc80008011604 */
[----:B------:R-:W-:-:S04]  /*16f0*/  ULOP3.LUT UR4, UR4, 0x3fff, URZ, 0xc0, !UPT ;  /* 0x00003fff04047892 */ /* 0x000fc8000f8ec03f */
[----:B------:R-:W-:-:S04]  /*1700*/  ULOP3.LUT UR4, UR4, 0x10000, URZ, 0xfc, !UPT ;  /* 0x0001000004047892 */ /* 0x000fc8000f8efc3f */
[----:B------:R-:W-:-:S07]  /*1710*/  UIMAD UR6, UR39, 0x180, UR4 ;  /* 0x00000180270678a4 */ /* 0x000fce000f8e0204 */
[----:B------:R-:W-:Y:S02]  /*1720*/  UMOV UR10, UR6 ;  /* 0x00000006000a7c82 */ /* 0x000fe40008000000 */
[----:B------:R-:W-:Y:S01]  /*1730*/  IGMMA.64x96x32.S8.S8 R72, gdesc[UR8], RZ, !UPT, gsb0 ;  /* 0x02a00000084879f1 */ /* 0x000fe2000c0410ff */
[----:B------:R-:W-:Y:S01]  /*1740*/  UIADD3 UR8, UR5, 0x200, URZ ;  /* 0x0000020005087890 */ /* 0x000fe2000fffe03f */
[----:B------:R-:W-:Y:S01]  /*1750*/  UMOV UR9, 0x80000020 ;  /* 0x8000002000097882 */ /* 0x000fe20000000000 */
[----:B------:R-:W-:Y:S02]  /*1760*/  WARPGROUP.DEPBAR.LE gsb0, 0x0 ;  /* 0x00008000000079c5 */ /* 0x000fe40000010000 */
[----:B------:R-:W-:-:S06]  /*1770*/  WARPGROUP.ARRIVE ;  /* 0x00000000000079c5 */ /* 0x000fcc0000000000 */
[----:B------:R-:W-:Y:S01]  /*1780*/  IGMMA.64x96x32.S8.S8 R24, gdesc[UR8], RZ, !UPT, gsb0 ;  /* 0x02a00000081879f1 */ /* 0x000fe2000c0410ff */
[----:B------:R-:W-:Y:S02]  /*1790*/  UIADD3 UR8, UR5, 0x2, URZ ;  /* 0x0000000205087890 */ /* 0x000fe4000fffe03f */
[----:B------:R-:W-:Y:S01]  /*17a0*/  UIADD3 UR10, UR6, 0x2, URZ ;  /* 0x00000002060a7890 */ /* 0x000fe2000fffe03f */
[----:B------:R-:W-:Y:S01]  /*17b0*/  UMOV UR9, 0x80000020 ;  /* 0x8000002000097882 */ /* 0x000fe20000000000 */
[----:B------:R-:W-:Y:S01]  /*17c0*/  UMOV UR11, 0x80000020 ;  /* 0x80000020000b7882 */ /* 0x000fe20000000000 */
[----:B------:R-:W-:Y:S02]  /*17d0*/  WARPGROUP.DEPBAR.LE gsb0, 0x0 ;  /* 0x00008000000079c5 */ /* 0x000fe40000010000 */
[----:B------:R-:W-:-:S06]  /*17e0*/  WARPGROUP.ARRIVE ;  /* 0x00000000000079c5 */ /* 0x000fcc0000000000 */
[----:B------:R-:W-:Y:S01]  /*17f0*/  IGMMA.64x96x32.S8.S8 R72, gdesc[UR8], R72, gsb0 ;  /* 0x02a00000084879f1 */ /* 0x000fe20008041048 */
[----:B------:R-:W-:Y:S01]  /*1800*/  UIADD3 UR8, UR5, 0x202, URZ ;  /* 0x0000020205087890 */ /* 0x000fe2000fffe03f */
[----:B------:R-:W-:Y:S01]  /*1810*/  UMOV UR9, 0x80000020 ;  /* 0x8000002000097882 */ /* 0x000fe20000000000 */
[----:B------:R-:W-:Y:S02]  /*1820*/  WARPGROUP.DEPBAR.LE gsb0, 0x0 ;  /* 0x00008000000079c5 */ /* 0x000fe40000010000 */
[----:B------:R-:W-:-:S06]  /*1830*/  WARPGROUP.ARRIVE ;  /* 0x00000000000079c5 */ /* 0x000fcc0000000000 */
[----:B------:R-:W-:Y:S03]  /*1840*/  IGMMA.64x96x32.S8.S8 R24, gdesc[UR8], R24, gsb0 ;  /* 0x02a00000081879f1 */ /* 0x000fe60008041018 */
[----:B------:R-:W-:Y:S02]  /*1850*/  WARPGROUP.DEPBAR.LE gsb0, 0x0 ;  /* 0x00008000000079c5 */ /* 0x000fe40000010000 */
[----:B------:R-:W-:Y:S05]  /*1860*/  @!P1 BRA `(.L_x_23) ;  /* 0x0000000400149947 */ /* 0x000fea0003800000 */
[----:B------:R-:W-:Y:S02]  /*1870*/  UIADD3 UR5, UR39, 0x1, URZ ;  /* 0x0000000127057890 */ /* 0x000fe4000fffe03f */
[----:B------:R-:W-:Y:S02]  /*1880*/  IMAD.U32 R3, RZ, RZ, UR39 ;  /* 0x00000027ff037e24 */ /* 0x000fe4000f8e00ff */
[----:B------:R-:W-:-:S04]  /*1890*/  UISETP.NE.AND UP0, UPT, UR5, 0xa, UPT ;  /* 0x0000000a0500788c */ /* 0x000fc8000bf05270 */
[----:B------:R-:W-:Y:S02]  /*18a0*/  USEL UR6, URZ, 0x1, UP0 ;  /* 0x000000013f067887 */ /* 0x000fe40008000000 */
[----:B------:R-:W-:Y:S02]  /*18b0*/  USEL UR5, UR5, URZ, UP0 ;  /* 0x0000003f05057287 */ /* 0x000fe40008000000 */
[----:B------:R-:W-:-:S06]  /*18c0*/  ULOP3.LUT UR6, UR38, UR6, URZ, 0x3c, !UPT ;  /* 0x0000000626067292 */ /* 0x000fcc000f8e3c3f */
[----:B------:R-:W-:-:S07]  /*18d0*/  IMAD.U32 R7, RZ, RZ, UR6 ;  /* 0x00000006ff077e24 */ /* 0x000fce000f8e00ff */
.L_x_30:
[----:B------:R-:W-:Y:S05]  /*18e0*/  @!P0 BRA `(.L_x_24) ;  /* 0x0000000000048947 */ /* 0x000fea0003800000 */
[----:B------:R-:W-:Y:S01]  /*18f0*/  BPT.TRAP 0x1 ;  /* 0x000000040000795c */ /* 0x000fe20000300000 */
.L_x_24:
[----:B------:R-:W3:Y:S01]  /*1900*/  S2UR UR7, SR_CgaCtaId ;  /* 0x00000000000779c3 */ /* 0x000ee20000008800 */
[----:B------:R-:W-:Y:S01]  /*1910*/  UMOV UR6, 0x400 ;  /* 0x0000040000067882 */ /* 0x000fe20000000000 */
[----:B01----:R-:W-:Y:S01]  /*1920*/  IMAD.U32 R5, RZ, RZ, UR5 ;  /* 0x00000005ff057e24 */ /* 0x003fe2000f8e00ff */
[----:B------:R-:W-:Y:S01]  /*1930*/  SHF.L.U32 R4, R7, 0x1f, RZ ;  /* 0x0000001f07047819 */ /* 0x000fe200000006ff */
[----:B---3--:R-:W-:-:S06]  /*1940*/  ULEA UR6, UR7, UR6, 0x18 ;  /* 0x0000000607067291 */ /* 0x008fcc000f8ec03f */
[----:B------:R-:W-:-:S04]  /*1950*/  IMAD.U32 R6, RZ, RZ, UR6 ;  /* 0x00000006ff067e24 */ /* 0x000fc8000f8e00ff */
[----:B------:R-:W-:-:S04]  /*1960*/  IMAD R5, R5, 0x8, R6 ;  /* 0x0000000805057824 */ /* 0x000fc800078e0206 */
[----:B------:R0:W1:Y:S01]  /*1970*/  SYNCS.PHASECHK.TRANS64.TRYWAIT P1, [R5+URZ], R4 ;  /* 0x00000004050075a7 */ /* 0x000062000802017f */
[----:B------:R-:W-:Y:S05]  /*1980*/  @!P0 BRA `(.L_x_25) ;  /* 0x0000000000048947 */ /* 0x000fea0003800000 */
[----:B------:R-:W-:Y:S01]  /*1990*/  BPT.TRAP 0x1 ;  /* 0x000000040000795c */ /* 0x000fe20000300000 */
.L_x_25:
[----:B-1----:R-:W-:Y:S05]  /*19a0*/  @P1 BRA `(.L_x_26) ;  /* 0x0000000000081947 */ /* 0x002fea0003800000 */
[----:B------:R-:W1:Y:S02]  /*19b0*/  SYNCS.PHASECHK.TRANS64.TRYWAIT P1, [R5+URZ], R4 ;  /* 0x00000004050075a7 */ /* 0x000e64000802017f */
[----:B-1----:R-:W-:Y:S05]  /*19c0*/  @!P1 BRA `(.L_x_27) ;  /* 0x0000007000bc9947 */ /* 0x002fea0003800000 */
.L_x_26:
[----:B------:R-:W-:Y:S01]  /*19d0*/  ULEA UR6, UR5, UR41, 0xa ;  /* 0x0000002905067291 */ /* 0x000fe2000f8e503f */
[----:B------:R-:W-:Y:S01]  /*19e0*/  WARPGROUP.ARRIVE ;  /* 0x00000000000079c5 */ /* 0x000fe20000000000 */
[----:B------:R-:W-:Y:S01]  /*19f0*/  UIMAD UR7, UR5, 0x180, UR4 ;  /* 0x00000180050778a4 */ /* 0x000fe2000f8e0204 */
[----:B------:R-:W-:Y:S01]  /*1a00*/  UMOV UR9, 0x80000020 ;  /* 0x8000002000097882 */ /* 0x000fe20000000000 */
[----:B------:R-:W-:-:S03]  /*1a10*/  UMOV UR11, 0x80000020 ;  /* 0x80000020000b7882 */ /* 0x000fc60000000000 */
[----:B------:R-:W-:Y:S02]  /*1a20*/  UMOV UR8, UR6 ;  /* 0x0000000600087c82 */ /* 0x000fe40008000000 */
[----:B------:R-:W-:Y:S02]  /*1a30*/  UMOV UR10, UR7 ;  /* 0x00000007000a7c82 */ /* 0x000fe40008000000 */
[----:B------:R-:W-:Y:S01]  /*1a40*/  IGMMA.64x96x32.S8.S8 R72, gdesc[UR8], R72, gsb0 ;  /* 0x02a00000084879f1 */ /* 0x000fe20008041048 */
[----:B------:R-:W-:Y:S01]  /*1a50*/  UIADD3 UR8, UR6, 0x200, URZ ;  /* 0x0000020006087890 */ /* 0x000fe2000fffe03f */
[----:B------:R-:W-:Y:S01]  /*1a60*/  UMOV UR9, 0x80000020 ;  /* 0x8000002000097882 */ /* 0x000fe20000000000 */
[----:B------:R-:W-:Y:S02]  /*1a70*/  WARPGROUP.DEPBAR.LE gsb0, 0x0 ;  /* 0x00008000000079c5 */ /* 0x000fe40000010000 */
[----:B------:R-:W-:-:S06]  /*1a80*/  WARPGROUP.ARRIVE ;  /* 0x00000000000079c5 */ /* 0x000fcc0000000000 */
[----:B------:R-:W-:Y:S01]  /*1a90*/  IGMMA.64x96x32.S8.S8 R24, gdesc[UR8], R24, gsb0 ;  /* 0x02a00000081879f1 */ /* 0x000fe20008041018 */
        /* <DEDUP_REMOVED lines=14> */
[----:B------:R-:W-:Y:S01]  /*1b80*/  BPT.TRAP 0x1 ;  /* 0x000000040000795c */ /* 0x000fe20000300000 */
.L_x_28:
[----:B------:R-:W-:-:S13]  /*1b90*/  ISETP.NE.AND P1, PT, R22, RZ, PT ;  /* 0x000000ff1600720c */ /* 0x000fda0003f25270 */
[----:B01----:R-:W-:-:S04]  /*1ba0*/  @P1 IMAD R4, R3, 0x8, R6 ;  /* 0x0000000803041824 */ /* 0x003fc800078e0206 */
[----:B------:R-:W-:-:S05]  /*1bb0*/  @P1 VIADD R4, R4, 0x50 ;  /* 0x0000005004041836 */ /* 0x000fca0000000000 */
[----:B------:R-:W-:-:S04]  /*1bc0*/  @P1 PRMT R4, R23, 0x654, R4 ;  /* 0x0000065417041816 */ /* 0x000fc80000000004 */
[----:B------:R0:W-:Y:S01]  /*1bd0*/  @P1 SYNCS.ARRIVE.TRANS64.RED.A1T0 RZ, [R4+URZ], RZ ;  /* 0x000000ff04ff19a7 */ /* 0x0001e2000810043f */
[----:B------:R-:W-:-:S13]  /*1be0*/  ISETP.GT.U32.AND P1, PT, R19, 0x1, PT ;  /* 0x000000011300780c */ /* 0x000fda0003f24070 */
[----:B0-----:R-:W-:Y:S05]  /*1bf0*/  @P1 BRA `(.L_x_29) ;  /* 0x0000000000041947 */ /* 0x001fea0003800000 */
[----:B------:R-:W-:Y:S01]  /*1c00*/  BPT.TRAP 0x1 ;  /* 0x000000040000795c */ /* 0x000fe20000300000 */
.L_x_29:
[----:B------:R-:W-:Y:S01]  /*1c10*/  UIADD3 UR5, UR5, 0x1, URZ ;  /* 0x0000000105057890 */ /* 0x000fe2000fffe03f */
[C---:B------:R-:W-:Y:S01]  /*1c20*/  ISETP.GT.AND P2, PT, R0.reuse, 0x1, PT ;  /* 0x000000010000780c */ /* 0x040fe20003f44270 */
[----:B------:R-:W-:Y:S02]  /*1c30*/  VIADD R3, R3, 0x1 ;  /* 0x0000000103037836 */ /* 0x000fe40000000000 */
[----:B------:R-:W-:Y:S01]  /*1c40*/  UISETP.NE.AND UP0, UPT, UR5, 0xa, UPT ;  /* 0x0000000a0500788c */ /* 0x000fe2000bf05270 */
[----:B------:R-:W-:Y:S02]  /*1c50*/  VIADD R0, R0, 0xffffffff ;  /* 0xffffffff00007836 */ /* 0x000fe40000000000 */
[C---:B------:R-:W-:Y:S01]  /*1c60*/  ISETP.NE.AND P1, PT, R3.reuse, 0xa, PT ;  /* 0x0000000a0300780c */ /* 0x040fe20003f25270 */
[----:B------:R-:W-:Y:S02]  /*1c70*/  USEL UR6, URZ, 0x1, UP0 ;  /* 0x000000013f067887 */ /* 0x000fe40008000000 */
[----:B------:R-:W-:Y:S01]  /*1c80*/  USEL UR5, UR5, URZ, UP0 ;  /* 0x0000003f05057287 */ /* 0x000fe20008000000 */
[----:B------:R-:W-:-:S03]  /*1c90*/  SEL R3, R3, RZ, P1 ;  /* 0x000000ff03037207 */ /* 0x000fc60000800000 */
[----:B------:R-:W-:Y:S01]  /*1ca0*/  LOP3.LUT R7, R7, UR6, RZ, 0x3c, !PT ;  /* 0x0000000607077c12 */ /* 0x000fe2000f8e3cff */
[----:B------:R-:W-:Y:S07]  /*1cb0*/  @P2 BRA `(.L_x_30) ;  /* 0xfffffffc00082947 */ /* 0x000fee000383ffff */
.L_x_23:
[----:B------:R-:W3:Y:S02]  /*1cc0*/  LDC R0, c[0x0][0x28c] ;  /* 0x0000a300ff007b82 */ /* 0x000ee40000000800 */
[----:B---3--:R-:W-:-:S13]  /*1cd0*/  ISETP.GE.AND P1, PT, R0, 0x1, PT ;  /* 0x000000010000780c */ /* 0x008fda0003f26270 */
[----:B------:R-:W-:Y:S05]  /*1ce0*/  @!P1 BRA `(.L_x_31) ;  /* 0x0000000000509947 */ /* 0x000fea0003800000 */
[----:B------:R-:W-:Y:S05]  /*1cf0*/  @!P0 BRA `(.L_x_32) ;  /* 0x0000000000048947 */ /* 0x000fea0003800000 */
[----:B------:R-:W-:Y:S01]  /*1d00*/  BPT.TRAP 0x1 ;  /* 0x000000040000795c */ /* 0x000fe20000300000 */
.L_x_32:
[----:B------:R-:W-:Y:S01]  /*1d10*/  ISETP.NE.AND P0, PT, R22, RZ, PT ;  /* 0x000000ff1600720c */ /* 0x000fe20003f05270 */
[----:B------:R-:W-:Y:S01]  /*1d20*/  BSSY B0, `(.L_x_33) ;  /* 0x000000e000007945 */ /* 0x000fe20003800000 */
[----:B------:R-:W-:-:S11]  /*1d30*/  ISETP.GT.U32.AND P1, PT, R19, 0x1, PT ;  /* 0x000000011300780c */ /* 0x000fd60003f24070 */
[----:B------:R-:W-:Y:S05]  /*1d40*/  @!P0 BRA `(.L_x_34) ;  /* 0x00000000002c8947 */ /* 0x000fea0003800000 */
[----:B------:R-:W-:-:S04]  /*1d50*/  UISETP.LT.AND UP0, UPT, UR40, 0x1, UPT ;  /* 0x000000012800788c */ /* 0x000fc8000bf01270 */
[----:B------:R-:W-:-:S04]  /*1d60*/  USEL UR6, UR40, 0x1, UP0 ;  /* 0x0000000128067887 */ /* 0x000fc80008000000 */
[----:B------:R-:W-:-:S04]  /*1d70*/  UIADD3 UR6, UR39, UR40, -UR6 ;  /* 0x0000002827067290 */ /* 0x000fc8000fffe806 */
[----:B------:R-:W-:-:S04]  /*1d80*/  UIMAD.WIDE.U32 UR4, UR6, -0x33333333, URZ ;  /* 0xcccccccd060478a5 */ /* 0x000fc8000f8e003f */
[----:B------:R-:W-:-:S04]  /*1d90*/  USHF.R.U32.HI UR4, URZ, 0x3, UR5 ;  /* 0x000000033f047899 */ /* 0x000fc80008011605 */
[----:B------:R-:W-:-:S06]  /*1da0*/  UIMAD UR6, UR4, -0xa, UR6 ;  /* 0xfffffff6040678a4 */ /* 0x000fcc000f8e0206 */
[----:B------:R-:W-:-:S04]  /*1db0*/  IMAD.U32 R3, RZ, RZ, UR6 ;  /* 0x00000006ff037e24 */ /* 0x000fc8000f8e00ff */
[----:B------:R-:W-:-:S04]  /*1dc0*/  IMAD R0, R3, 0x8, R6 ;  /* 0x0000000803007824 */ /* 0x000fc800078e0206 */
[----:B------:R-:W-:-:S05]  /*1dd0*/  VIADD R0, R0, 0x50 ;  /* 0x0000005000007836 */ /* 0x000fca0000000000 */
[----:B------:R-:W-:-:S04]  /*1de0*/  PRMT R0, R23, 0x654, R0 ;  /* 0x0000065417007816 */ /* 0x000fc80000000000 */
[----:B------:R3:W-:Y:S03]  /*1df0*/  SYNCS.ARRIVE.TRANS64.RED.A1T0 RZ, [R0+URZ], RZ ;  /* 0x000000ff00ff79a7 */ /* 0x0007e6000810043f */
.L_x_34:
[----:B------:R-:W-:Y:S05]  /*1e00*/  BSYNC B0 ;  /* 0x0000000000007941 */ /* 0x000fea0003800000 */
.L_x_33:
[----:B------:R-:W-:Y:S05]  /*1e10*/  @P1 BRA `(.L_x_31) ;  /* 0x0000000000041947 */ /* 0x000fea0003800000 */
[----:B------:R-:W-:Y:S01]  /*1e20*/  BPT.TRAP 0x1 ;  /* 0x000000040000795c */ /* 0x000fe20000300000 */
.L_x_31:
[----:B------:R-:W4:Y:S01]  /*1e30*/  LDC R8, c[0x0][0x288] ;  /* 0x0000a200ff087b82 */ /* 0x000f220000000800 */
[--C-:B---3--:R-:W-:Y:S01]  /*1e40*/  SHF.R.U32.HI R0, RZ, 0x2, R18.reuse ;  /* 0x00000002ff007819 */ /* 0x108fe20000011612 */
[----:B------:R-:W-:Y:S01]  /*1e50*/  IMAD R7, R123, 0x60, RZ ;  /* 0x000000607b077824 */ /* 0x000fe200078e02ff */
[----:B01----:R-:W-:Y:S01]  /*1e60*/  SHF.R.U32.HI R5, RZ, 0x7, R18 ;  /* 0x00000007ff057819 */ /* 0x003fe20000011612 */
[----:B------:R-:W-:Y:S01]  /*1e70*/  UIADD3 UR39, UR40, UR39, URZ ;  /* 0x0000002728277290 */ /* 0x000fe2000fffe03f */
[C---:B------:R-:W-:Y:S01]  /*1e80*/  LOP3.LUT R4, R18.reuse, 0x60, RZ, 0xc0, !PT ;  /* 0x0000006012047812 */ /* 0x040fe200078ec0ff */
[----:B------:R-:W-:Y:S01]  /*1e90*/  IMAD.SHL.U32 R12, R18, 0x2, RZ ;  /* 0x00000002120c7824 */ /* 0x000fe200078e00ff */
[----:B------:R-:W-:Y:S01]  /*1ea0*/  LOP3.LUT R3, R0, 0x7, RZ, 0xc0, !PT ;  /* 0x0000000700037812 */ /* 0x000fe200078ec0ff */
[----:B------:R-:W-:Y:S01]  /*1eb0*/  UISETP.GT.U32.AND UP0, UPT, UR39, 0x9, UPT ;  /* 0x000000092700788c */ /* 0x000fe2000bf04070 */
[----:B------:R-:W-:Y:S01]  /*1ec0*/  LOP3.LUT R0, R5, 0x1, RZ, 0xc0, !PT ;  /* 0x0000000105007812 */ /* 0x000fe200078ec0ff */
[----:B------:R-:W-:Y:S01]  /*1ed0*/  ULDC UR7, c[0x0][0x284] ;  /* 0x0000a10000077ab9 */ /* 0x000fe20000000800 */
[----:B------:R-:W-:Y:S01]  /*1ee0*/  SHF.R.U32.HI R6, RZ, 0x1, R4 ;  /* 0x00000001ff067819 */ /* 0x000fe20000011604 */
[----:B------:R-:W-:Y:S01]  /*1ef0*/  UISETP.LT.U32.AND UP0, UPT, UR40, 0xa, UP0 ;  /* 0x0000000a2800788c */ /* 0x000fe20008701070 */
[----:B------:R-:W-:Y:S01]  /*1f00*/  SHF.R.S32.HI R128, RZ, 0x1f, R120 ;  /* 0x0000001fff807819 */ /* 0x000fe20000011478 */
[----:B------:R-:W-:Y:S01]  /*1f10*/  IMAD.SHL.U32 R10, R0, 0x40, RZ ;  /* 0x00000040000a7824 */ /* 0x000fe200078e00ff */
[--C-:B------:R-:W-:Y:S01]  /*1f20*/  IADD3 R5, RZ, -R6, -R3.reuse ;  /* 0x80000006ff057210 */ /* 0x100fe20007ffe803 */
[----:B------:R-:W-:Y:S01]  /*1f30*/  UISETP.GE.U32.AND UP1, UPT, UR40, 0xa, UPT ;  /* 0x0000000a2800788c */ /* 0x000fe2000bf26070 */
[C---:B------:R-:W-:Y:S01]  /*1f40*/  LOP3.LUT R12, R7.reuse, 0x6, R12, 0xf8, !PT ;  /* 0x00000006070c7812 */ /* 0x040fe200078ef80c */
[----:B------:R-:W-:Y:S01]  /*1f50*/  ULDC.64 UR8, c[0x0][0x5d0] ;  /* 0x0001740000087ab9 */ /* 0x000fe20000000a00 */
[----:B------:R-:W-:Y:S01]  /*1f60*/  LOP3.LUT R135, R10, 0x40, R3, 0xe2, !PT ;  /* 0x000000400a877812 */ /* 0x000fe200078ee203 */
[----:B------:R-:W-:Y:S01]  /*1f70*/  IMAD R3, R0, -0x40, R5 ;  /* 0xffffffc000037824 */ /* 0x000fe200078e0205 */
[----:B------:R-:W-:Y:S01]  /*1f80*/  UIMAD.WIDE.U32 UR4, UR39, -0x33333333, URZ ;  /* 0xcccccccd270478a5 */ /* 0x000fe2000f8e003f */
[----:B------:R-:W-:Y:S01]  /*1f90*/  IMAD.SHL.U32 R0, R122, 0x100, RZ ;  /* 0x000001007a007824 */ /* 0x000fe200078e00ff */
[----:B------:R-:W-:Y:S01]  /*1fa0*/  USEL UR6, URZ, 0x1, !UP0 ;  /* 0x000000013f067887 */ /* 0x000fe2000c000000 */
[----:B----4-:R-:W-:Y:S01]  /*1fb0*/  ISETP.GE.AND P0, PT, R7, R8, PT ;  /* 0x000000080700720c */ /* 0x010fe20003f06270 */
[----:B------:R-:W-:Y:S01]  /*1fc0*/  IMAD R5, R128, UR8, RZ ;  /* 0x0000000880057c24 */ /* 0x000fe2000f8e02ff */
[----:B------:R-:W-:Y:S01]  /*1fd0*/  LOP3.LUT R4, R18, 0x3, RZ, 0xc0, !PT ;  /* 0x0000000312047812 */ /* 0x000fe200078ec0ff */
[----:B------:R-:W-:Y:S01]  /*1fe0*/  USHF.R.U32.HI UR4, URZ, 0x3, UR5 ;  /* 0x000000033f047899 */ /* 0x000fe20008011605 */
[----:B------:R-:W-:Y:S01]  /*1ff0*/  ISETP.GE.OR P0, PT, R0, UR7, P0 ;  /* 0x0000000700007c0c */ /* 0x000fe20008706670 */
[----:B------:R-:W-:Y:S01]  /*2000*/  ULOP3.LUT UR38, UR38, UR6, URZ, 0x3c, !UPT ;  /* 0x0000000626267292 */ /* 0x000fe2000f8e3c3f */
[----:B------:R-:W-:Y:S01]  /*2010*/  SHF.R.S32.HI R13, RZ, 0x1f, R12 ;  /* 0x0000001fff0d7819 */ /* 0x000fe2000001140c */
[----:B------:R-:W-:Y:S01]  /*2020*/  IMAD R134, R4, -0x2, R8 ;  /* 0xfffffffe04867824 */ /* 0x000fe200078e0208 */
[----:B------:R-:W-:Y:S01]  /*2030*/  UIMAD UR39, UR4, -0xa, UR39 ;  /* 0xfffffff6042778a4 */ /* 0x000fe2000f8e0227 */
[----:B------:R-:W-:Y:S01]  /*2040*/  IMAD.WIDE R122, R122, 0x100, RZ ;  /* 0x000001007a7a7825 */ /* 0x000fe200078e02ff */
[----:B------:R-:W-:Y:S01]  /*2050*/  @UP1 ULOP3.LUT UR38, UR38, 0x1, UR4, 0x78, !UPT ;  /* 0x0000000126261892 */ /* 0x000fe2000f8e7804 */
[----:B------:R-:W-:-:S02]  /*2060*/  IADD3 R3, -R0, UR7, R3 ;  /* 0x0000000700037c10 */ /* 0x000fc4000fffe103 */
[----:B------:R-:W-:Y:S01]  /*2070*/  IMAD R9, R120, UR9, R5 ;  /* 0x0000000978097c24 */ /* 0x000fe2000f8e0205 */
[----:B------:R-:W-:Y:S01]  /*2080*/  LOP3.LUT R135, R122, R135, R6, 0xfe, !PT ;  /* 0x000000877a877212 */ /* 0x000fe200078efe06 */
[----:B------:R-:W-:-:S04]  /*2090*/  IMAD.WIDE.U32 R4, R120, UR8, R12 ;  /* 0x0000000878047c25 */ /* 0x000fc8000f8e000c */
[----:B------:R-:W-:Y:S02]  /*20a0*/  IMAD.IADD R5, R5, 0x1, R9 ;  /* 0x0000000105057824 */ /* 0x000fe400078e0209 */
[----:B------:R-:W-:Y:S02]  /*20b0*/  IMAD.IADD R134, R134, 0x1, -R7 ;  /* 0x0000000186867824 */ /* 0x000fe400078e0a07 */
[----:B------:R-:W-:Y:S01]  /*20c0*/  IMAD.MOV.U32 R0, RZ, RZ, -0x1 ;  /* 0xffffffffff007424 */ /* 0x000fe200078e00ff */
[----:B------:R-:W-:Y:S06]  /*20d0*/  @P0 BRA `(.L_x_35) ;  /* 0x0000004800f40947 */ /* 0x000fec0003800000 */
[----:B------:R-:W0:Y:S01]  /*20e0*/  LDC.64 R14, c[0x0][0x5c8] ;  /* 0x00017200ff0e7b82 */ /* 0x000e220000000a00 */
[----:B------:R-:W-:Y:S01]  /*20f0*/  ULDC.64 UR4, c[0x0][0x5c0] ;  /* 0x0001700000047ab9 */ /* 0x000fe20000000a00 */
[----:B------:R-:W-:Y:S01]  /*2100*/  BSSY B0, `(.L_x_35) ;  /* 0x00004ba000007945 */ /* 0x000fe20003800000 */
[-C--:B0-----:R-:W-:Y:S01]  /*2110*/  IMAD R6, R123, R14.reuse, RZ ;  /* 0x0000000e7b067224 */ /* 0x081fe200078e02ff */
[----:B------:R-:W-:Y:S01]  /*2120*/  SHF.L.U64.HI R11, R14, 0x3, R15 ;  /* 0x000000030e0b7819 */ /* 0x000fe2000001020f */
[----:B------:R-:W-:-:S04]  /*2130*/  IMAD.WIDE.U32 R4, R135, R14, R4 ;  /* 0x0000000e87047225 */ /* 0x000fc800078e0004 */
[----:B------:R-:W-:Y:S01]  /*2140*/  IMAD R7, R135, R15, R6 ;  /* 0x0000000f87077224 */ /* 0x000fe200078e0206 */
[----:B------:R-:W-:Y:S01]  /*2150*/  IADD3 R126, P0, R4, UR4, RZ ;  /* 0x00000004047e7c10 */ /* 0x000fe2000ff1e0ff */
[C---:B------:R-:W-:Y:S02]  /*2160*/  IMAD.SHL.U32 R9, R14.reuse, 0x8, RZ ;  /* 0x000000080e097824 */ /* 0x040fe400078e00ff */
[----:B------:R-:W-:Y:S01]  /*2170*/  IMAD.IADD R7, R5, 0x1, R7 ;  /* 0x0000000105077824 */ /* 0x000fe200078e0207 */
[-C--:B------:R-:W-:Y:S02]  /*2180*/  LEA R4, P2, R14, R126.reuse, 0x7 ;  /* 0x0000007e0e047211 */ /* 0x080fe400078438ff */
[----:B------:R-:W-:Y:S02]  /*2190*/  IADD3 R6, P1, R9, R126, RZ ;  /* 0x0000007e09067210 */ /* 0x000fe40007f3e0ff */
[----:B------:R-:W-:Y:S02]  /*21a0*/  IADD3.X R127, R7, UR5, RZ, P0, !PT ;  /* 0x00000005077f7c10 */ /* 0x000fe400087fe4ff */
[----:B-----5:R-:W-:-:S02]  /*21b0*/  ISETP.NE.AND P0, PT, R124, RZ, PT ;  /* 0x000000ff7c00720c */ /* 0x020fc40003f05270 */
[----:B------:R-:W-:Y:S01]  /*21c0*/  LEA.HI.X R5, R14, R127, R15, 0x7, P2 ;  /* 0x0000007f0e057211 */ /* 0x000fe200010f3c0f */
[----:B------:R-:W-:Y:S01]  /*21d0*/  IMAD.X R7, R11, 0x1, R127, P1 ;  /* 0x000000010b077824 */ /* 0x000fe200008e067f */
[----:B------:R-:W-:-:S05]  /*21e0*/  IADD3 R8, P2, R9, R4, RZ ;  /* 0x0000000409087210 */ /* 0x000fca0007f5e0ff */
[----:B------:R-:W-:-:S04]  /*21f0*/  IMAD.X R9, R11, 0x1, R5, P2 ;  /* 0x000000010b097824 */ /* 0x000fc800010e0605 */
[----:B------:R-:W-:Y:S05]  /*2200*/  @!P0 BRA `(.L_x_36) ;  /* 0x0000003800148947 */ /* 0x000fea0003800000 */
[----:B------:R-:W0:Y:S01]  /*2210*/  LDC.64 R20, c[0x0][0x5b0] ;  /* 0x00016c00ff147b82 */ /* 0x000e220000000a00 */
[----:B------:R-:W-:Y:S01]  /*2220*/  ULDC.64 UR4, c[0x0][0x5b8] ;  /* 0x00016e0000047ab9 */ /* 0x000fe20000000a00 */
[----:B------:R-:W-:Y:S01]  /*2230*/  ISETP.GE.AND P0, PT, R3, 0x1, PT ;  /* 0x000000010300780c */ /* 0x000fe20003f06270 */
[----:B------:R-:W-:Y:S01]  /*2240*/  IMAD R15, R128, UR4, RZ ;  /* 0x00000004800f7c24 */ /* 0x000fe2000f8e02ff */
[----:B------:R-:W-:Y:S01]  /*2250*/  BSSY B1, `(.L_x_37) ;  /* 0x0000010000017945 */ /* 0x000fe20003800000 */
[----:B------:R-:W-:Y:S01]  /*2260*/  IMAD.WIDE.U32 R12, R120, UR4, R12 ;  /* 0x00000004780c7c25 */ /* 0x000fe2000f8e000c */
[----:B------:R-:W-:Y:S02]  /*2270*/  ISETP.LT.OR P3, PT, R134, 0x1, !P0 ;  /* 0x000000018600780c */ /* 0x000fe40004761670 */
[----:B------:R-:W1:Y:S01]  /*2280*/  LDC.64 R10, c[0x0][0x5a8] ;  /* 0x00016a00ff0a7b82 */ /* 0x000e620000000a00 */
[----:B------:R-:W-:Y:S02]  /*2290*/  IMAD R15, R120, UR5, R15 ;  /* 0x00000005780f7c24 */ /* 0x000fe4000f8e020f */
[----:B------:R-:W-:-:S02]  /*22a0*/  IMAD.MOV.U32 R14, RZ, RZ, R12 ;  /* 0x000000ffff0e7224 */ /* 0x000fc400078e000c */
[----:B------:R-:W-:Y:S02]  /*22b0*/  IMAD.IADD R15, R13, 0x1, R15 ;  /* 0x000000010d0f7824 */ /* 0x000fe400078e020f */
[-C--:B0-----:R-:W-:Y:S01]  /*22c0*/  IMAD R120, R123, R20.reuse, RZ ;  /* 0x000000147b787224 */ /* 0x081fe200078e02ff */
[----:B------:R-:W-:Y:S01]  /*22d0*/  SHF.L.U64.HI R131, R20, 0x3, R21 ;  /* 0x0000000314837819 */ /* 0x000fe20000010215 */
[----:B------:R-:W-:-:S04]  /*22e0*/  IMAD.WIDE.U32 R128, R135, R20, R14 ;  /* 0x0000001487807225 */ /* 0x000fc800078e000e */
[----:B------:R-:W-:Y:S01]  /*22f0*/  IMAD R139, R135, R21, R120 ;  /* 0x00000015878b7224 */ /* 0x000fe200078e0278 */
[----:B-1----:R-:W-:Y:S01]  /*2300*/  IADD3 R128, P1, R128, R10, RZ ;  /* 0x0000000a80807210 */ /* 0x002fe20007f3e0ff */
[----:B------:R-:W-:-:S03]  /*2310*/  IMAD.SHL.U32 R130, R20, 0x8, RZ ;  /* 0x0000000814827824 */ /* 0x000fc600078e00ff */
[----:B------:R-:W-:Y:S01]  /*2320*/  IADD3.X R129, R11, R129, R139, P1, !PT ;  /* 0x000000810b817210 */ /* 0x000fe20000ffe48b */
[----:B------:R-:W-:Y:S08]  /*2330*/  @P3 BRA `(.L_x_38) ;  /* 0x0000000000043947 */ /* 0x000ff00003800000 */
[----:B--2---:R0:W5:Y:S02]  /*2340*/  LDG.E.U8 R125, desc[UR36][R128.64] ;  /* 0x00000024807d7981 */ /* 0x004164000c1e1100 */
.L_x_38:
[----:B------:R-:W-:Y:S05]  /*2350*/  BSYNC B1 ;  /* 0x0000000000017941 */ /* 0x000fea0003800000 */
.L_x_37:
[----:B-----5:R-:W-:Y:S01]  /*2360*/  LOP3.LUT R120, R125, 0xffff, RZ, 0xc0, !PT ;  /* 0x0000ffff7d787812 */ /* 0x020fe200078ec0ff */
[----:B------:R-:W-:Y:S01]  /*2370*/  IMAD.WIDE.U32 R132, R135, R20, R130 ;  /* 0x0000001487847225 */ /* 0x000fe200078e0082 */
[----:B------:R-:W-:Y:S01]  /*2380*/  ISETP.LT.OR P4, PT, R134, 0x2, !P0 ;  /* 0x000000028600780c */ /* 0x000fe20004781670 */
[----:B------:R-:W-:Y:S01]  /*2390*/  BSSY B1, `(.L_x_39) ;  /* 0x000000e000017945 */ /* 0x000fe20003800000 */
[----:B------:R-:W-:Y:S01]  /*23a0*/  PRMT R137, R120, 0x8880, RZ ;  /* 0x0000888078897816 */ /* 0x000fe200000000ff */
[----:B------:R-:W-:Y:S01]  /*23b0*/  IMAD.IADD R133, R139, 0x1, R133 ;  /* 0x000000018b857824 */ /* 0x000fe200078e0285 */
[----:B------:R-:W-:Y:S02]  /*23c0*/  IADD3 R132, P2, P5, R12, R10, R132 ;  /* 0x0000000a0c847210 */ /* 0x000fe40007d5e084 */
[----:B------:R-:W-:Y:S01]  /*23d0*/  ISETP.GE.AND P1, PT, R3, 0x9, PT ;  /* 0x000000090300780c */ /* 0x000fe20003f26270 */
[----:B------:R-:W-:Y:S01]  /*23e0*/  IMAD R120, R137, R124, RZ ;  /* 0x0000007c89787224 */ /* 0x000fe200078e02ff */
[----:B------:R-:W-:-:S02]  /*23f0*/  IADD3.X R133, R15, R11, R133, P2, P5 ;  /* 0x0000000b0f857210 */ /* 0x000fc400017ea485 */
[----:B------:R-:W-:Y:S01]  /*2400*/  ISETP.LT.OR P2, PT, R134, 0x1, !P1 ;  /* 0x000000018600780c */ /* 0x000fe20004f41670 */
[----:B------:R-:W-:-:S05]  /*2410*/  @!P3 IMAD R137, R72, R121, R120 ;  /* 0x000000794889b224 */ /* 0x000fca00078e0278 */
[----:B------:R1:W-:Y:S01]  /*2420*/  @!P3 STG.E.U8 desc[UR36][R126.64], R137 ;  /* 0x000000897e00b986 */ /* 0x0003e2000c101124 */
[----:B------:R-:W-:Y:S06]  /*2430*/  @P4 BRA `(.L_x_40) ;  /* 0x00000000000c4947 */ /* 0x000fec0003800000 */
[----:B--2---:R-:W1:Y:S02]  /*2440*/  LDG.E.U8 R125, desc[UR36][R128.64+0x1] ;  /* 0x00000124807d7981 */ /* 0x004e64000c1e1100 */
[----:B-1----:R-:W-:-:S05]  /*2450*/  PRMT R137, R125, 0x8880, RZ ;  /* 0x000088807d897816 */ /* 0x002fca00000000ff */
[----:B------:R-:W-:-:S07]  /*2460*/  IMAD R120, R137, R124, RZ ;  /* 0x0000007c89787224 */ /* 0x000fce00078e02ff */
.L_x_40:
[----:B------:R-:W-:Y:S05]  /*2470*/  BSYNC B1 ;  /* 0x0000000000017941 */ /* 0x000fea0003800000 */
.L_x_39:
[----:B------:R-:W-:Y:S01]  /*2480*/  @!P4 IMAD R73, R73, R121, R120 ;  /* 0x000000794949c224 */ /* 0x000fe200078e0278 */
[----:B------:R-:W-:Y:S04]  /*2490*/  BSSY B1, `(.L_x_41) ;  /* 0x0000006000017945 */ /* 0x000fe80003800000 */
[----:B------:R3:W-:Y:S01]  /*24a0*/  @!P4 STG.E.U8 desc[UR36][R126.64+0x1], R73 ;  /* 0x000001497e00c986 */ /* 0x0007e2000c101124 */
[----:B------:R-:W-:Y:S05]  /*24b0*/  @P2 BRA `(.L_x_42) ;  /* 0x00000000000c2947 */ /* 0x000fea0003800000 */
[----:B--2---:R-:W3:Y:S02]  /*24c0*/  LDG.E.U8 R125, desc[UR36][R132.64] ;  /* 0x00000024847d7981 */ /* 0x004ee4000c1e1100 */
[----:B---3--:R-:W-:-:S05]  /*24d0*/  PRMT R73, R125, 0x8880, RZ ;  /* 0x000088807d497816 */ /* 0x008fca00000000ff */
[----:B------:R-:W-:-:S07]  /*24e0*/  IMAD R120, R73, R124, RZ ;  /* 0x0000007c49787224 */ /* 0x000fce00078e02ff */
.L_x_42:
[----:B------:R-:W-:Y:S05]  /*24f0*/  BSYNC B1 ;  /* 0x0000000000017941 */ /* 0x000fea0003800000 */
.L_x_41:
[----:B------:R-:W-:Y:S01]  /*2500*/  ISETP.LT.OR P4, PT, R134, 0x2, !P1 ;  /* 0x000000028600780c */ /* 0x000fe20004f81670 */
[----:B---3--:R-:W-:Y:S01]  /*2510*/  @!P2 IMAD R73, R74, R121, R120 ;  /* 0x000000794a49a224 */ /* 0x008fe200078e0278 */
[----:B------:R-:W-:Y:S01]  /*2520*/  BSSY B1, `(.L_x_43) ;  /* 0x0000009000017945 */ /* 0x000fe20003800000 */
[C---:B------:R-:W-:Y:S02]  /*2530*/  ISETP.LT.OR P3, PT, R134.reuse, 0x9, !P0 ;  /* 0x000000098600780c */ /* 0x040fe40004761670 */
[C---:B------:R-:W-:Y:S01]  /*2540*/  ISETP.LT.OR P5, PT, R134.reuse, 0xa, !P0 ;  /* 0x0000000a8600780c */ /* 0x040fe200047a1670 */
[----:B------:R3:W-:Y:S01]  /*2550*/  @!P2 STG.E.U8 desc[UR36][R6.64], R73 ;  /* 0x000000490600a986 */ /* 0x0007e2000c101124 */
[----:B------:R-:W-:-:S06]  /*2560*/  ISETP.LT.OR P2, PT, R134, 0x9, !P1 ;  /* 0x000000098600780c */ /* 0x000fcc0004f41670 */
[----:B------:R-:W-:Y:S07]  /*2570*/  @P4 BRA `(.L_x_44) ;  /* 0x00000000000c4947 */ /* 0x000fee0003800000 */
[----:B--2---:R-:W3:Y:S02]  /*2580*/  LDG.E.U8 R125, desc[UR36][R132.64+0x1] ;  /* 0x00000124847d7981 */ /* 0x004ee4000c1e1100 */
[----:B---3--:R-:W-:-:S05]  /*2590*/  PRMT R73, R125, 0x8880, RZ ;  /* 0x000088807d497816 */ /* 0x008fca00000000ff */
[----:B------:R-:W-:-:S07]  /*25a0*/  IMAD R120, R73, R124, RZ ;  /* 0x0000007c49787224 */ /* 0x000fce00078e02ff */
.L_x_44:
[----:B------:R-:W-:Y:S05]  /*25b0*/  BSYNC B1 ;  /* 0x0000000000017941 */ /* 0x000fea0003800000 */
.L_x_43:
[----:B------:R-:W-:Y:S01]  /*25c0*/  @!P4 IMAD R75, R75, R121, R120 ;  /* 0x000000794b4bc224 */ /* 0x000fe200078e0278 */
[----:B------:R-:W-:Y:S04]  /*25d0*/  BSSY B1, `(.L_x_45) ;  /* 0x0000006000017945 */ /* 0x000fe80003800000 */
[----:B------:R4:W-:Y:S01]  /*25e0*/  @!P4 STG.E.U8 desc[UR36][R6.64+0x1], R75 ;  /* 0x0000014b0600c986 */ /* 0x0009e2000c101124 */
[----:B------:R-:W-:Y:S05]  /*25f0*/  @P3 BRA `(.L_x_46) ;  /* 0x00000000000c3947 */ /* 0x000fea0003800000 */
[----:B--2---:R-:W3:Y:S02]  /*2600*/  LDG.E.U8 R125, desc[UR36][R128.64+0x8] ;  /* 0x00000824807d7981 */ /* 0x004ee4000c1e1100 */
[----:B---3--:R-:W-:-:S05]  /*2610*/  PRMT R73, R125, 0x8880, RZ ;  /* 0x000088807d497816 */ /* 0x008fca00000000ff */
[----:B------:R-:W-:-:S07]  /*2620*/  IMAD R120, R73, R124, RZ ;  /* 0x0000007c49787224 */ /* 0x000fce00078e02ff */
.L_x_46:
[----:B------:R-:W-:Y:S05]  /*2630*/  BSYNC B1 ;  /* 0x0000000000017941 */ /* 0x000fea0003800000 */
.L_x_45:
[----:B---3--:R-:W-:Y:S01]  /*2640*/  @!P3 IMAD R73, R76, R121, R120 ;  /* 0x000000794c49b224 */ /* 0x008fe200078e0278 */
[----:B------:R-:W-:Y:S04]  /*2650*/  BSSY B1, `(.L_x_47) ;  /* 0x0000006000017945 */ /* 0x000fe80003800000 */
[----:B------:R3:W-:Y:S01]  /*2660*/  @!P3 STG.E.U8 desc[UR36][R126.64+0x8], R73 ;  /* 0x000008497e00b986 */ /* 0x0007e2000c101124 */
[----:B------:R-:W-:Y:S05]  /*2670*/  @P5 BRA `(.L_x_48) ;  /* 0x00000000000c5947 */ /* 0x000fea0003800000 */
[----:B--2---:R-:W3:Y:S02]  /*2680*/  LDG.E.U8 R125, desc[UR36][R128.64+0x9] ;  /* 0x00000924807d7981 */ /* 0x004ee4000c1e1100 */
[----:B---3--:R-:W-:-:S05]  /*2690*/  PRMT R73, R125, 0x8880, RZ ;  /* 0x000088807d497816 */ /* 0x008fca00000000ff */
[----:B------:R-:W-:-:S07]  /*26a0*/  IMAD R120, R73, R124, RZ ;  /* 0x0000007c49787224 */ /* 0x000fce00078e02ff */
.L_x_48:
[----:B------:R-:W-:Y:S05]  /*26b0*/  BSYNC B1 ;  /* 0x0000000000017941 */ /* 0x000fea0003800000 */
.L_x_47:
[----:B------:R-:W-:Y:S01]  /*26c0*/  @!P5 IMAD R77, R77, R121, R120 ;  /* 0x000000794d4dd224 */ /* 0x000fe200078e0278 */
[----:B------:R-:W-:Y:S04]  /*26d0*/  BSSY B1, `(.L_x_49) ;  /* 0x0000006000017945 */ /* 0x000fe80003800000 */
[----:B------:R0:W-:Y:S01]  /*26e0*/  @!P5 STG.E.U8 desc[UR36][R126.64+0x9], R77 ;  /* 0x0000094d7e00d986 */ /* 0x0001e2000c101124 */
[----:B------:R-:W-:Y:S05]  /*26f0*/  @P2 BRA `(.L_x_50) ;  /* 0x00000000000c2947 */ /* 0x000fea0003800000 */
[----:B--2---:R-:W3:Y:S02]  /*2700*/  LDG.E.U8 R125, desc[UR36][R132.64+0x8] ;  /* 0x00000824847d7981 */ /* 0x004ee4000c1e1100 */
[----:B---3--:R-:W-:-:S05]  /*2710*/  PRMT R73, R125, 0x8880, RZ ;  /* 0x000088807d497816 */ /* 0x008fca00000000ff */
[----:B------:R-:W-:-:S07]  /*2720*/  IMAD R120, R73, R124, RZ ;  /* 0x0000007c49787224 */ /* 0x000fce00078e02ff */
.L_x_50:
[----:B------:R-:W-:Y:S05]  /*2730*/  BSYNC B1 ;  /* 0x0000000000017941 */ /* 0x000fea0003800000 */
.L_x_49:
        /* <DEDUP_REMOVED lines=11> */
.L_x_52:
[----:B------:R-:W-:Y:S05]  /*27f0*/  BSYNC B1 ;  /* 0x0000000000017941 */ /* 0x000fea0003800000 */
.L_x_51:
[----:B------:R-:W-:Y:S01]  /*2800*/  @!P4 IMAD R79, R79, R121, R120 ;  /* 0x000000794f4fc224 */ /* 0x000fe200078e0278 */
[----:B------:R-:W-:Y:S04]  /*2810*/  BSSY B1, `(.L_x_53) ;  /* 0x0000006000017945 */ /* 0x000fe80003800000 */
[----:B------:R0:W-:Y:S01]  /*2820*/  @!P4 STG.E.U8 desc[UR36][R6.64+0x9], R79 ;  /* 0x0000094f0600c986 */ /* 0x0001e2000c101124 */
[----:B------:R-:W-:Y:S05]  /*2830*/  @P3 BRA `(.L_x_54) ;  /* 0x00000000000c3947 */ /* 0x000fea0003800000 */
[----:B--2---:R-:W3:Y:S02]  /*2840*/  LDG.E.U8 R125, desc[UR36][R128.64+0x10] ;  /* 0x00001024807d7981 */ /* 0x004ee4000c1e1100 */
[----:B---3--:R-:W-:-:S05]  /*2850*/  PRMT R73, R125, 0x8880, RZ ;  /* 0x000088807d497816 */ /* 0x008fca00000000ff */
[----:B------:R-:W-:-:S07]  /*2860*/  IMAD R120, R73, R124, RZ ;  /* 0x0000007c49787224 */ /* 0x000fce00078e02ff */
.L_x_54:
[----:B------:R-:W-:Y:S05]  /*2870*/  BSYNC B1 ;  /* 0x0000000000017941 */ /* 0x000fea0003800000 */
.L_x_53:
[----:B---3--:R-:W-:Y:S01]  /*2880*/  @!P3 IMAD R73, R80, R121, R120 ;  /* 0x000000795049b224 */ /* 0x008fe200078e0278 */
[----:B------:R-:W-:Y:S04]  /*2890*/  BSSY B1, `(.L_x_55) ;  /* 0x0000006000017945 */ /* 0x000fe80003800000 */
[----:B------:R3:W-:Y:S01]  /*28a0*/  @!P3 STG.E.U8 desc[UR36][R126.64+0x10], R73 ;  /* 0x000010497e00b986 */ /* 0x0007e2000c101124 */
[----:B------:R-:W-:Y:S05]  /*28b0*/  @P5 BRA `(.L_x_56) ;  /* 0x00000000000c5947 */ /* 0x000fea0003800000 */
[----:B--2---:R-:W3:Y:S02]  /*28c0*/  LDG.E.U8 R125, desc[UR36][R128.64+0x11] ;  /* 0x00001124807d7981 */ /* 0x004ee4000c1e1100 */
[----:B---3--:R-:W-:-:S05]  /*28d0*/  PRMT R73, R125, 0x8880, RZ ;  /* 0x000088807d497816 */ /* 0x008fca00000000ff */
[----:B------:R-:W-:-:S07]  /*28e0*/  IMAD R120, R73, R124, RZ ;  /* 0x0000007c49787224 */ /* 0x000fce00078e02ff */
.L_x_56:
[----:B------:R-:W-:Y:S05]  /*28f0*/  BSYNC B1 ;  /* 0x0000000000017941 */ /* 0x000fea0003800000 */
.L_x_55:
[----:B------:R-:W-:Y:S01]  /*2900*/  @!P5 IMAD R81, R81, R121, R120 ;  /* 0x000000795151d224 */ /* 0x000fe200078e0278 */
[----:B------:R-:W-:Y:S04]  /*2910*/  BSSY B1, `(.L_x_57) ;  /* 0x0000006000017945 */ /* 0x000fe80003800000 */
[----:B------:R0:W-:Y:S01]  /*2920*/  @!P5 STG.E.U8 desc[UR36][R126.64+0x11], R81 ;  /* 0x000011517e00d986 */ /* 0x0001e2000c101124 */
[----:B------:R-:W-:Y:S05]  /*2930*/  @P2 BRA `(.L_x_58) ;  /* 0x00000000000c2947 */ /* 0x000fea0003800000 */
[----:B--2---:R-:W3:Y:S02]  /*2940*/  LDG.E.U8 R125, desc[UR36][R132.64+0x10] ;  /* 0x00001024847d7981 */ /* 0x004ee4000c1e1100 */
[----:B---3--:R-:W-:-:S05]  /*2950*/  PRMT R73, R125, 0x8880, RZ ;  /* 0x000088807d497816 */ /* 0x008fca00000000ff */
[----:B------:R-:W-:-:S07]  /*2960*/  IMAD R120, R73, R124, RZ ;  /* 0x0000007c49787224 */ /* 0x000fce00078e02ff */
.L_x_58:
[----:B------:R-:W-:Y:S05]  /*2970*/  BSYNC B1 ;  /* 0x0000000000017941 */ /* 0x000fea0003800000 */
.L_x_57:
        /* <DEDUP_REMOVED lines=11> */
.L_x_60:
[----:B------:R-:W-:Y:S05]  /*2a30*/  BSYNC B1 ;  /* 0x0000000000017941 */ /* 0x000fea0003800000 */
.L_x_59:
[----:B------:R-:W-:Y:S01]  /*2a40*/  @!P4 IMAD R83, R83, R121, R120 ;  /* 0x000000795353c224 */ /* 0x000fe200078e0278 */
[----:B------:R-:W-:Y:S04]  /*2a50*/  BSSY B1, `(.L_x_61) ;  /* 0x0000006000017945 */ /* 0x000fe80003800000 */
[----:B------:R0:W-:Y:S01]  /*2a60*/  @!P4 STG.E.U8 desc[UR36][R6.64+0x11], R83 ;  /* 0x000011530600c986 */ /* 0x0001e2000c101124 */
[----:B------:R-:W-:Y:S05]  /*2a70*/  @P3 BRA `(.L_x_62) ;  /* 0x00000000000c3947 */ /* 0x000fea0003800000 */
[----:B--2---:R-:W3:Y:S02]  /*2a80*/  LDG.E.U8 R125, desc[UR36][R128.64+0x18] ;  /* 0x00001824807d7981 */ /* 0x004ee4000c1e1100 */
[----:B---3--:R-:W-:-:S05]  /*2a90*/  PRMT R73, R125, 0x8880, RZ ;  /* 0x000088807d497816 */ /* 0x008fca00000000ff */
[----:B------:R-:W-:-:S07]  /*2aa0*/  IMAD R120, R73, R124, RZ ;  /* 0x0000007c49787224 */ /* 0x000fce00078e02ff */
.L_x_62:
[----:B------:R-:W-:Y:S05]  /*2ab0*/  BSYNC B1 ;  /* 0x0000000000017941 */ /* 0x000fea0003800000 */
.L_x_61:
[----:B---3--:R-:W-:Y:S01]  /*2ac0*/  @!P3 IMAD R73, R84, R121, R120 ;  /* 0x000000795449b224 */ /* 0x008fe200078e0278 */
[----:B------:R-:W-:Y:S04]  /*2ad0*/  BSSY B1, `(.L_x_63) ;  /* 0x0000006000017945 */ /* 0x000fe80003800000 */
[----:B------:R3:W-:Y:S01]  /*2ae0*/  @!P3 STG.E.U8 desc[UR36][R126.64+0x18], R73 ;  /* 0x000018497e00b986 */ /* 0x0007e2000c101124 */
[----:B------:R-:W-:Y:S05]  /*2af0*/  @P5 BRA `(.L_x_64) ;  /* 0x00000000000c5947 */ /* 0x000fea0003800000 */
[----:B--2---:R-:W3:Y:S02]  /*2b00*/  LDG.E.U8 R125, desc[UR36][R128.64+0x19] ;  /* 0x00001924807d7981 */ /* 0x004ee4000c1e1100 */
[----:B---3--:R-:W-:-:S05]  /*2b10*/  PRMT R73, R125, 0x8880, RZ ;  /* 0x000088807d497816 */ /* 0x008fca00000000ff */
[----:B------:R-:W-:-:S07]  /*2b20*/  IMAD R120, R73, R124, RZ ;  /* 0x0000007c49787224 */ /* 0x000fce00078e02ff */
.L_x_64:
[----:B------:R-:W-:Y:S05]  /*2b30*/  BSYNC B1 ;  /* 0x0000000000017941 */ /* 0x000fea0003800000 */
.L_x_63:
[----:B------:R-:W-:Y:S01]  /*2b40*/  @!P5 IMAD R85, R85, R121, R120 ;  /* 0x000000795555d224 */ /* 0x000fe200078e0278 */
[----:B------:R-:W-:Y:S04]  /*2b50*/  BSSY B1, `(.L_x_65) ;  /* 0x0000006000017945 */ /* 0x000fe80003800000 */
[----:B------:R0:W-:Y:S01]  /*2b60*/  @!P5 STG.E.U8 desc[UR36][R126.64+0x19], R85 ;  /* 0x000019557e00d986 */ /* 0x0001e2000c101124 */
[----:B------:R-:W-:Y:S05]  /*2b70*/  @P2 BRA `(.L_x_66) ;  /* 0x00000000000c2947 */ /* 0x000fea0003800000 */
[----:B--2---:R-:W3:Y:S02]  /*2b80*/  LDG.E.U8 R125, desc[UR36][R132.64+0x18] ;  /* 0x00001824847d7981 */ /* 0x004ee4000c1e1100 */
[----:B---3--:R-:W-:-:S05]  /*2b90*/  PRMT R73, R125, 0x8880, RZ ;  /* 0x000088807d497816 */ /* 0x008fca00000000ff */
[----:B------:R-:W-:-:S07]  /*2ba0*/  IMAD R120, R73, R124, RZ ;  /* 0x0000007c49787224 */ /* 0x000fce00078e02ff */
.L_x_66:
[----:B------:R-:W-:Y:S05]  /*2bb0*/  BSYNC B1 ;  /* 0x0000000000017941 */ /* 0x000fea0003800000 */
.L_x_65:
        /* <DEDUP_REMOVED lines=11> */
.L_x_68:
[----:B------:R-:W-:Y:S05]  /*2c70*/  BSYNC B1 ;  /* 0x0000000000017941 */ /* 0x000fea0003800000 */
.L_x_67:
[----:B------:R-:W-:Y:S01]  /*2c80*/  @!P4 IMAD R87, R87, R121, R120 ;  /* 0x000000795757c224 */ /* 0x000fe200078e0278 */
[----:B------:R-:W-:Y:S04]  /*2c90*/  BSSY B1, `(.L_x_69) ;  /* 0x0000006000017945 */ /* 0x000fe80003800000 */
[----:B------:R0:W-:Y:S01]  /*2ca0*/  @!P4 STG.E.U8 desc[UR36][R6.64+0x19], R87 ;  /* 0x000019570600c986 */ /* 0x0001e2000c101124 */
[----:B------:R-:W-:Y:S05]  /*2cb0*/  @P3 BRA `(.L_x_70) ;  /* 0x00000000000c3947 */ /* 0x000fea0003800000 */
[----:B--2---:R-:W3:Y:S02]  /*2cc0*/  LDG.E.U8 R125, desc[UR36][R128.64+0x20] ;  /* 0x00002024807d7981 */ /* 0x004ee4000c1e1100 */
[----:B---3--:R-:W-:-:S05]  /*2cd0*/  PRMT R73, R125, 0x8880, RZ ;  /* 0x000088807d497816 */ /* 0x008fca00000000ff */
[----:B------:R-:W-:-:S07]  /*2ce0*/  IMAD R120, R73, R124, RZ ;  /* 0x0000007c49787224 */ /* 0x000fce00078e02ff */
.L_x_70:
[----:B------:R-:W-:Y:S05]  /*2cf0*/  BSYNC B1 ;  /* 0x0000000000017941 */ /* 0x000fea0003800000 */
.L_x_69:
[----:B---3--:R-:W-:Y:S01]  /*2d00*/  @!P3 IMAD R73, R88, R121, R120 ;  /* 0x000000795849b224 */ /* 0x008fe200078e0278 */
[----:B------:R-:W-:Y:S04]  /*2d10*/  BSSY B1, `(.L_x_71) ;  /* 0x0000006000017945 */ /* 0x000fe80003800000 */
[----:B------:R3:W-:Y:S01]  /*2d20*/  @!P3 STG.E.U8 desc[UR36][R126.64+0x20], R73 ;  /* 0x000020497e00b986 */ /* 0x0007e2000c101124 */
[----:B------:R-:W-:Y:S05]  /*2d30*/  @P5 BRA `(.L_x_72) ;  /* 0x00000000000c5947 */ /* 0x000fea0003800000 */
[----:B--2---:R-:W3:Y:S02]  /*2d40*/  LDG.E.U8 R125, desc[UR36][R128.64+0x21] ;  /* 0x00002124807d7981 */ /* 0x004ee4000c1e1100 */
[----:B---3--:R-:W-:-:S05]  /*2d50*/  PRMT R73, R125, 0x8880, RZ ;  /* 0x000088807d497816 */ /* 0x008fca00000000ff */
[----:B------:R-:W-:-:S07]  /*2d60*/  IMAD R120, R73, R124, RZ ;  /* 0x0000007c49787224 */ /* 0x000fce00078e02ff */
.L_x_72:
[----:B------:R-:W-:Y:S05]  /*2d70*/  BSYNC B1 ;  /* 0x0000000000017941 */ /* 0x000fea0003800000 */
.L_x_71:
[----:B------:R-:W-:Y:S01]  /*2d80*/  @!P5 IMAD R89, R89, R121, R120 ;  /* 0x000000795959d224 */ /* 0x000fe200078e0278 */
[----:B------:R-:W-:Y:S04]  /*2d90*/  BSSY B1, `(.L_x_73) ;  /* 0x0000006000017945 */ /* 0x000fe80003800000 */
[----:B------:R0:W-:Y:S01]  /*2da0*/  @!P5 STG.E.U8 desc[UR36][R126.64+0x21], R89 ;  /* 0x000021597e00d986 */ /* 0x0001e2000c101124 */
[----:B------:R-:W-:Y:S05]  /*2db0*/  @P2 BRA `(.L_x_74) ;  /* 0x00000000000c2947 */ /* 0x000fea0003800000 */
[----:B--2---:R-:W3:Y:S02]  /*2dc0*/  LDG.E.U8 R125, desc[UR36][R132.64+0x20] ;  /* 0x00002024847d7981 */ /* 0x004ee4000c1e1100 */
[----:B---3--:R-:W-:-:S05]  /*2dd0*/  PRMT R73, R125, 0x8880, RZ ;  /* 0x000088807d497816 */ /* 0x008fca00000000ff */
[----:B------:R-:W-:-:S07]  /*2de0*/  IMAD R120, R73, R124, RZ ;  /* 0x0000007c49787224 */ /* 0x000fce00078e02ff */
.L_x_74:
[----:B------:R-:W-:Y:S05]  /*2df0*/  BSYNC B1 ;  /* 0x0000000000017941 */ /* 0x000fea0003800000 */
.L_x_73:
        /* <DEDUP_REMOVED lines=11> */
.L_x_76:
[----:B------:R-:W-:Y:S05]  /*2eb0*/  BSYNC B1 ;  /* 0x0000000000017941 */ /* 0x000fea0003800000 */
.L_x_75:
[----:B------:R-:W-:Y:S01]  /*2ec0*/  @!P4 IMAD R91, R91, R121, R120 ;  /* 0x000000795b5bc224 */ /* 0x000fe200078e0278 */
[----:B------:R-:W-:Y:S04]  /*2ed0*/  BSSY B1, `(.L_x_77) ;  /* 0x0000006000017945 */ /* 0x000fe80003800000 */
[----:B------:R0:W-:Y:S01]  /*2ee0*/  @!P4 STG.E.U8 desc[UR36][R6.64+0x21], R91 ;  /* 0x0000215b0600c986 */ /* 0x0001e2000c101124 */
[----:B------:R-:W-:Y:S05]  /*2ef0*/  @P3 BRA `(.L_x_78) ;  /* 0x00000000000c3947 */ /* 0x000fea0003800000 */
[----:B--2---:R-:W3:Y:S02]  /*2f00*/  LDG.E.U8 R125, desc[UR36][R128.64+0x28] ;  /* 0x00002824807d7981 */ /* 0x004ee4000c1e1100 */
[----:B---3--:R-:W-:-:S05]  /*2f10*/  PRMT R73, R125, 0x8880, RZ ;  /* 0x000088807d497816 */ /* 0x008fca00000000ff */
[----:B------:R-:W-:-:S07]  /*2f20*/  IMAD R120, R73, R124, RZ ;  /* 0x0000007c49787224 */ /* 0x000fce00078e02ff */
.L_x_78:
[----:B------:R-:W-:Y:S05]  /*2f30*/  BSYNC B1 ;  /* 0x0000000000017941 */ /* 0x000fea0003800000 */
.L_x_77:
[----:B---3--:R-:W-:Y:S01]  /*2f40*/  @!P3 IMAD R73, R92, R121, R120 ;  /* 0x000000795c49b224 */ /* 0x008fe200078e0278 */
[----:B------:R-:W-:Y:S04]  /*2f50*/  BSSY B1, `(.L_x_79) ;  /* 0x0000006000017945 */ /* 0x000fe80003800000 */
[----:B------:R3:W-:Y:S01]  /*2f60*/  @!P3 STG.E.U8 desc[UR36][R126.64+0x28], R73 ;  /* 0x000028497e00b986 */ /* 0x0007e2000c101124 */
[----:B------:R-:W-:Y:S05]  /*2f70*/  @P5 BRA `(.L_x_80) ;  /* 0x00000000000c5947 */ /* 0x000fea0003800000 */
[----:B--2---:R-:W3:Y:S02]  /*2f80*/  LDG.E.U8 R125, desc[UR36][R128.64+0x29] ;  /* 0x00002924807d7981 */ /* 0x004ee4000c1e1100 */
[----:B---3--:R-:W-:-:S05]  /*2f90*/  PRMT R73, R125, 0x8880, RZ ;  /* 0x000088807d497816 */ /* 0x008fca00000000ff */
[----:B------:R-:W-:-:S07]  /*2fa0*/  IMAD R120, R73, R124, RZ ;  /* 0x0000007c49787224 */ /* 0x000fce00078e02ff */
.L_x_80:
[----:B------:R-:W-:Y:S05]  /*2fb0*/  BSYNC B1 ;  /* 0x0000000000017941 */ /* 0x000fea0003800000 */
.L_x_79:
[----:B------:R-:W-:Y:S01]  /*2fc0*/  @!P5 IMAD R93, R93, R121, R120 ;  /* 0x000000795d5dd224 */ /* 0x000fe200078e0278 */
[----:B------:R-:W-:Y:S04]  /*2fd0*/  BSSY B1, `(.L_x_81) ;  /* 0x0000006000017945 */ /* 0x000fe80003800000 */
[----:B------:R0:W-:Y:S01]  /*2fe0*/  @!P5 STG.E.U8 desc[UR36][R126.64+0x29], R93 ;  /* 0x0000295d7e00d986 */ /* 0x0001e2000c101124 */
[----:B------:R-:W-:Y:S05]  /*2ff0*/  @P2 BRA `(.L_x_82) ;  /* 0x00000000000c2947 */ /* 0x000fea0003800000 */
[----:B--2---:R-:W3:Y:S02]  /*3000*/  LDG.E.U8 R125, desc[UR36][R132.64+0x28] ;  /* 0x00002824847d7981 */ /* 0x004ee4000c1e1100 */
[----:B---3--:R-:W-:-:S05]  /*3010*/  PRMT R73, R125, 0x8880, RZ ;  /* 0x000088807d497816 */ /* 0x008fca00000000ff */
[----:B------:R-:W-:-:S07]  /*3020*/  IMAD R120, R73, R124, RZ ;  /* 0x0000007c49787224 */ /* 0x000fce00078e02ff */
.L_x_82:
[----:B------:R-:W-:Y:S05]  /*3030*/  BSYNC B1 ;  /* 0x0000000000017941 */ /* 0x000fea0003800000 */
.L_x_81:
        /* <DEDUP_REMOVED lines=11> */
.L_x_84:
[----:B------:R-:W-:Y:S05]  /*30f0*/  BSYNC B1 ;  /* 0x0000000000017941 */ /* 0x000fea0003800000 */
.L_x_83:
[----:B------:R-:W-:Y:S01]  /*3100*/  @!P4 IMAD R95, R95, R121, R120 ;  /* 0x000000795f5fc224 */ /* 0x000fe200078e0278 */
[----:B------:R-:W-:Y:S04]  /*3110*/  BSSY B1, `(.L_x_85) ;  /* 0x0000006000017945 */ /* 0x000fe80003800000 */
[----:B------:R0:W-:Y:S01]  /*3120*/  @!P4 STG.E.U8 desc[UR36][R6.64+0x29], R95 ;  /* 0x0000295f0600c986 */ /* 0x0001e2000c101124 */
[----:B------:R-:W-:Y:S05]  /*3130*/  @P3 BRA `(.L_x_86) ;  /* 0x00000000000c3947 */ /* 0x000fea0003800000 */
[----:B--2---:R-:W3:Y:S02]  /*3140*/  LDG.E.U8 R125, desc[UR36][R128.64+0x30] ;  /* 0x00003024807d7981 */ /* 0x004ee4000c1e1100 */
[----:B---3--:R-:W-:-:S05]  /*3150*/  PRMT R73, R125, 0x8880, RZ ;  /* 0x000088807d497816 */ /* 0x008fca00000000ff */
[----:B------:R-:W-:-:S07]  /*3160*/  IMAD R120, R73, R124, RZ ;  /* 0x0000007c49787224 */ /* 0x000fce00078e02ff */
.L_x_86:
[----:B------:R-:W-:Y:S05]  /*3170*/  BSYNC B1 ;  /* 0x0000000000017941 */ /* 0x000fea0003800000 */
.L_x_85:
[----:B---3--:R-:W-:Y:S01]  /*3180*/  @!P3 IMAD R73, R96, R121, R120 ;  /* 0x000000796049b224 */ /* 0x008fe200078e0278 */
[----:B------:R-:W-:Y:S04]  /*3190*/  BSSY B1, `(.L_x_87) ;  /* 0x0000006000017945 */ /* 0x000fe80003800000 */
[----:B------:R3:W-:Y:S01]  /*31a0*/  @!P3 STG.E.U8 desc[UR36][R126.64+0x30], R73 ;  /* 0x000030497e00b986 */ /* 0x0007e2000c101124 */
[----:B------:R-:W-:Y:S05]  /*31b0*/  @P5 BRA `(.L_x_88) ;  /* 0x00000000000c5947 */ /* 0x000fea0003800000 */
[----:B--2---:R-:W3:Y:S02]  /*31c0*/  LDG.E.U8 R125, desc[UR36][R128.64+0x31] ;  /* 0x00003124807d7981 */ /* 0x004ee4000c1e1100 */
[----:B---3--:R-:W-:-:S05]  /*31d0*/  PRMT R73, R125, 0x8880, RZ ;  /* 0x000088807d497816 */ /* 0x008fca00000000ff */
[----:B------:R-:W-:-:S07]  /*31e0*/  IMAD R120, R73, R124, RZ ;  /* 0x0000007c49787224 */ /* 0x000fce00078e02ff */
.L_x_88:
[----:B------:R-:W-:Y:S05]  /*31f0*/  BSYNC B1 ;  /* 0x0000000000017941 */ /* 0x000fea0003800000 */
.L_x_87:
[----:B------:R-:W-:Y:S01]  /*3200*/  @!P5 IMAD R97, R97, R121, R120 ;  /* 0x000000796161d224 */ /* 0x000fe200078e0278 */
[----:B------:R-:W-:Y:S04]  /*3210*/  BSSY B1, `(.L_x_89) ;  /* 0x0000006000017945 */ /* 0x000fe80003800000 */
[----:B------:R0:W-:Y:S01]  /*3220*/  @!P5 STG.E.U8 desc[UR36][R126.64+0x31], R97 ;  /* 0x000031617e00d986 */ /* 0x0001e2000c101124 */
[----:B------:R-:W-:Y:S05]  /*3230*/  @P2 BRA `(.L_x_90) ;  /* 0x00000000000c2947 */ /* 0x000fea0003800000 */
[----:B--2---:R-:W3:Y:S02]  /*3240*/  LDG.E.U8 R125, desc[UR36][R132.64+0x30] ;  /* 0x00003024847d7981 */ /* 0x004ee4000c1e1100 */
[----:B---3--:R-:W-:-:S05]  /*3250*/  PRMT R73, R125, 0x8880, RZ ;  /* 0x000088807d497816 */ /* 0x008fca00000000ff */
[----:B------:R-:W-:-:S07]  /*3260*/  IMAD R120, R73, R124, RZ ;  /* 0x0000007c49787224 */ /* 0x000fce00078e02ff */
.L_x_90:
[----:B------:R-:W-:Y:S05]  /*3270*/  BSYNC B1 ;  /* 0x0000000000017941 */ /* 0x000fea0003800000 */
.L_x_89:
        /* <DEDUP_REMOVED lines=11> */
.L_x_92:
[----:B------:R-:W-:Y:S05]  /*3330*/  BSYNC B1 ;  /* 0x0000000000017941 */ /* 0x000fea0003800000 */
.L_x_91:
[----:B------:R-:W-:Y:S01]  /*3340*/  @!P4 IMAD R99, R99, R121, R120 ;  /* 0x000000796363c224 */ /* 0x000fe200078e0278 */
[----:B------:R-:W-:Y:S04]  /*3350*/  BSSY B1, `(.L_x_93) ;  /* 0x0000006000017945 */ /* 0x000fe80003800000 */
[----:B------:R0:W-:Y:S01]  /*3360*/  @!P4 STG.E.U8 desc[UR36][R6.64+0x31], R99 ;  /* 0x000031630600c986 */ /* 0x0001e2000c101124 */
[----:B------:R-:W-:Y:S05]  /*3370*/  @P3 BRA `(.L_x_94) ;  /* 0x00000000000c3947 */ /* 0x000fea0003800000 */
[----:B--2---:R-:W3:Y:S02]  /*3380*/  LDG.E.U8 R125, desc[UR36][R128.64+0x38] ;  /* 0x00003824807d7981 */ /* 0x004ee4000c1e1100 */
[----:B---3--:R-:W-:-:S05]  /*3390*/  PRMT R73, R125, 0x8880, RZ ;  /* 0x000088807d497816 */ /* 0x008fca00000000ff */
[----:B------:R-:W-:-:S07]  /*33a0*/  IMAD R120, R73, R124, RZ ;  /* 0x0000007c49787224 */ /* 0x000fce00078e02ff */
.L_x_94:
[----:B------:R-:W-:Y:S05]  /*33b0*/  BSYNC B1 ;  /* 0x0000000000017941 */ /* 0x000fea0003800000 */
.L_x_93:
[----:B---3--:R-:W-:Y:S01]  /*33c0*/  @!P3 IMAD R73, R100, R121, R120 ;  /* 0x000000796449b224 */ /* 0x008fe200078e0278 */
[----:B------:R-:W-:Y:S04]  /*33d0*/  BSSY B1, `(.L_x_95) ;  /* 0x0000006000017945 */ /* 0x000fe80003800000 */
[----:B------:R3:W-:Y:S01]  /*33e0*/  @!P3 STG.E.U8 desc[UR36][R126.64+0x38], R73 ;  /* 0x000038497e00b986 */ /* 0x0007e2000c101124 */
[----:B------:R-:W-:Y:S05]  /*33f0*/  @P5 BRA `(.L_x_96) ;  /* 0x00000000000c5947 */ /* 0x000fea0003800000 */
[----:B--2---:R-:W3:Y:S02]  /*3400*/  LDG.E.U8 R125, desc[UR36][R128.64+0x39] ;  /* 0x00003924807d7981 */ /* 0x004ee4000c1e1100 */
[----:B---3--:R-:W-:-:S05]  /*3410*/  PRMT R73, R125, 0x8880, RZ ;  /* 0x000088807d497816 */ /* 0x008fca00000000ff */
[----:B------:R-:W-:-:S07]  /*3420*/  IMAD R120, R73, R124, RZ ;  /* 0x0000007c49787224 */ /* 0x000fce00078e02ff */
.L_x_96:
[----:B------:R-:W-:Y:S05]  /*3430*/  BSYNC B1 ;  /* 0x0000000000017941 */ /* 0x000fea0003800000 */
.L_x_95:
[----:B------:R-:W-:Y:S01]  /*3440*/  @!P5 IMAD R101, R101, R121, R120 ;  /* 0x000000796565d224 */ /* 0x000fe200078e0278 */
[----:B------:R-:W-:Y:S04]  /*3450*/  BSSY B1, `(.L_x_97) ;  /* 0x0000006000017945 */ /* 0x000fe80003800000 */
[----:B------:R0:W-:Y:S01]  /*3460*/  @!P5 STG.E.U8 desc[UR36][R126.64+0x39], R101 ;  /* 0x000039657e00d986 */ /* 0x0001e2000c101124 */
[----:B------:R-:W-:Y:S05]  /*3470*/  @P2 BRA `(.L_x_98) ;  /* 0x00000000000c2947 */ /* 0x000fea0003800000 */
[----:B--2---:R-:W3:Y:S02]  /*3480*/  LDG.E.U8 R125, desc[UR36][R132.64+0x38] ;  /* 0x00003824847d7981 */ /* 0x004ee4000c1e1100 */
[----:B---3--:R-:W-:-:S05]  /*3490*/  PRMT R73, R125, 0x8880, RZ ;  /* 0x000088807d497816 */ /* 0x008fca00000000ff */
[----:B------:R-:W-:-:S07]  /*34a0*/  IMAD R120, R73, R124, RZ ;  /* 0x0000007c49787224 */ /* 0x000fce00078e02ff */
.L_x_98:
[----:B------:R-:W-:Y:S05]  /*34b0*/  BSYNC B1 ;  /* 0x0000000000017941 */ /* 0x000fea0003800000 */
.L_x_97:
        /* <DEDUP_REMOVED lines=11> */
.L_x_100:
[----:B------:R-:W-:Y:S05]  /*3570*/  BSYNC B1 ;  /* 0x0000000000017941 */ /* 0x000fea0003800000 */
.L_x_99:
[----:B------:R-:W-:Y:S01]  /*3580*/  @!P4 IMAD R103, R103, R121, R120 ;  /* 0x000000796767c224 */ /* 0x000fe200078e0278 */
[----:B------:R-:W-:Y:S04]  /*3590*/  BSSY B1, `(.L_x_101) ;  /* 0x0000006000017945 */ /* 0x000fe80003800000 */
[----:B------:R0:W-:Y:S01]  /*35a0*/  @!P4 STG.E.U8 desc[UR36][R6.64+0x39], R103 ;  /* 0x000039670600c986 */ /* 0x0001e2000c101124 */
[----:B------:R-:W-:Y:S05]  /*35b0*/  @P3 BRA `(.L_x_102) ;  /* 0x00000000000c3947 */ /* 0x000fea0003800000 */
[----:B--2---:R-:W3:Y:S02]  /*35c0*/  LDG.E.U8 R125, desc[UR36][R128.64+0x40] ;  /* 0x00004024807d7981 */ /* 0x004ee4000c1e1100 */
[----:B---3--:R-:W-:-:S05]  /*35d0*/  PRMT R73, R125, 0x8880, RZ ;  /* 0x000088807d497816 */ /* 0x008fca00000000ff */
[----:B------:R-:W-:-:S07]  /*35e0*/  IMAD R120, R73, R124, RZ ;  /* 0x0000007c49787224 */ /* 0x000fce00078e02ff */
.L_x_102:
[----:B------:R-:W-:Y:S05]  /*35f0*/  BSYNC B1 ;  /* 0x0000000000017941 */ /* 0x000fea0003800000 */
.L_x_101:
[----:B---3--:R-:W-:Y:S01]  /*3600*/  @!P3 IMAD R73, R104, R121, R120 ;  /* 0x000000796849b224 */ /* 0x008fe200078e0278 */
[----:B------:R-:W-:Y:S04]  /*3610*/  BSSY B1, `(.L_x_103) ;  /* 0x0000006000017945 */ /* 0x000fe80003800000 */
[----:B------:R3:W-:Y:S01]  /*3620*/  @!P3 STG.E.U8 desc[UR36][R126.64+0x40], R73 ;  /* 0x000040497e00b986 */ /* 0x0007e2000c101124 */
[----:B------:R-:W-:Y:S05]  /*3630*/  @P5 BRA `(.L_x_104) ;  /* 0x00000000000c5947 */ /* 0x000fea0003800000 */
[----:B--2---:R-:W3:Y:S02]  /*3640*/  LDG.E.U8 R125, desc[UR36][R128.64+0x41] ;  /* 0x00004124807d7981 */ /* 0x004ee4000c1e1100 */
[----:B---3--:R-:W-:-:S05]  /*3650*/  PRMT R73, R125, 0x8880, RZ ;  /* 0x000088807d497816 */ /* 0x008fca00000000ff */
[----:B------:R-:W-:-:S07]  /*3660*/  IMAD R120, R73, R124, RZ ;  /* 0x0000007c49787224 */ /* 0x000fce00078e02ff */
.L_x_104:
[----:B------:R-:W-:Y:S05]  /*3670*/  BSYNC B1 ;  /* 0x0000000000017941 */ /* 0x000fea0003800000 */
.L_x_103:
[----:B------:R-:W-:Y:S01]  /*3680*/  @!P5 IMAD R105, R105, R121, R120 ;  /* 0x000000796969d224 */ /* 0x000fe200078e0278 */
[----:B------:R-:W-:Y:S04]  /*3690*/  BSSY B1, `(.L_x_105) ;  /* 0x0000006000017945 */ /* 0x000fe80003800000 */
[----:B------:R0:W-:Y:S01]  /*36a0*/  @!P5 STG.E.U8 desc[UR36][R126.64+0x41], R105 ;  /* 0x000041697e00d986 */ /* 0x0001e2000c101124 */
[----:B------:R-:W-:Y:S05]  /*36b0*/  @P2 BRA `(.L_x_106) ;  /* 0x00000000000c2947 */ /* 0x000fea0003800000 */
[----:B--2---:R-:W3:Y:S02]  /*36c0*/  LDG.E.U8 R125, desc[UR36][R132.64+0x40] ;  /* 0x00004024847d7981 */ /* 0x004ee4000c1e1100 */
[----:B---3--:R-:W-:-:S05]  /*36d0*/  PRMT R73, R125, 0x8880, RZ ;  /* 0x000088807d497816 */ /* 0x008fca00000000ff */
[----:B------:R-:W-:-:S07]  /*36e0*/  IMAD R120, R73, R124, RZ ;  /* 0x0000007c49787224 */ /* 0x000fce00078e02ff */
.L_x_106:
[----:B------:R-:W-:Y:S05]  /*36f0*/  BSYNC B1 ;  /* 0x0000000000017941 */ /* 0x000fea0003800000 */
.L_x_105:
        /* <DEDUP_REMOVED lines=11> */
.L_x_108:
[----:B------:R-:W-:Y:S05]  /*37b0*/  BSYNC B1 ;  /* 0x0000000000017941 */ /* 0x000fea0003800000 */
.L_x_107:
[----:B------:R-:W-:Y:S01]  /*37c0*/  @!P4 IMAD R107, R107, R121, R120 ;  /* 0x000000796b6bc224 */ /* 0x000fe200078e0278 */
[----:B------:R-:W-:Y:S04]  /*37d0*/  BSSY B1, `(.L_x_109) ;  /* 0x0000006000017945 */ /* 0x000fe80003800000 */
[----:B------:R0:W-:Y:S01]  /*37e0*/  @!P4 STG.E.U8 desc[UR36][R6.64+0x41], R107 ;  /* 0x0000416b0600c986 */ /* 0x0001e2000c101124 */
[----:B------:R-:W-:Y:S05]  /*37f0*/  @P3 BRA `(.L_x_110) ;  /* 0x00000000000c3947 */ /* 0x000fea0003800000 */
[----:B--2---:R-:W3:Y:S02]  /*3800*/  LDG.E.U8 R125, desc[UR36][R128.64+0x48] ;  /* 0x00004824807d7981 */ /* 0x004ee4000c1e1100 */
[----:B---3--:R-:W-:-:S05]  /*3810*/  PRMT R73, R125, 0x8880, RZ ;  /* 0x000088807d497816 */ /* 0x008fca00000000ff */
[----:B------:R-:W-:-:S07]  /*3820*/  IMAD R120, R73, R124, RZ ;  /* 0x0000007c49787224 */ /* 0x000fce00078e02ff */
.L_x_110:
[----:B------:R-:W-:Y:S05]  /*3830*/  BSYNC B1 ;  /* 0x0000000000017941 */ /* 0x000fea0003800000 */
.L_x_109:
[----:B---3--:R-:W-:Y:S01]  /*3840*/  @!P3 IMAD R73, R108, R121, R120 ;  /* 0x000000796c49b224 */ /* 0x008fe200078e0278 */
[----:B------:R-:W-:Y:S04]  /*3850*/  BSSY B1, `(.L_x_111) ;  /* 0x0000006000017945 */ /* 0x000fe80003800000 */
[----:B------:R3:W-:Y:S01]  /*3860*/  @!P3 STG.E.U8 desc[UR36][R126.64+0x48], R73 ;  /* 0x000048497e00b986 */ /* 0x0007e2000c101124 */
[----:B------:R-:W-:Y:S05]  /*3870*/  @P5 BRA `(.L_x_112) ;  /* 0x00000000000c5947 */ /* 0x000fea0003800000 */
[----:B--2---:R-:W3:Y:S02]  /*3880*/  LDG.E.U8 R125, desc[UR36][R128.64+0x49] ;  /* 0x00004924807d7981 */ /* 0x004ee4000c1e1100 */
[----:B---3--:R-:W-:-:S05]  /*3890*/  PRMT R73, R125, 0x8880, RZ ;  /* 0x000088807d497816 */ /* 0x008fca00000000ff */
[----:B------:R-:W-:-:S07]  /*38a0*/  IMAD R120, R73, R124, RZ ;  /* 0x0000007c49787224 */ /* 0x000fce00078e02ff */
.L_x_112:
[----:B------:R-:W-:Y:S05]  /*38b0*/  BSYNC B1 ;  /* 0x0000000000017941 */ /* 0x000fea0003800000 */
.L_x_111:
[----:B------:R-:W-:Y:S01]  /*38c0*/  @!P5 IMAD R109, R109, R121, R120 ;  /* 0x000000796d6dd224 */ /* 0x000fe200078e0278 */
[----:B------:R-:W-:Y:S04]  /*38d0*/  BSSY B1, `(.L_x_113) ;  /* 0x0000006000017945 */ /* 0x000fe80003800000 */
[----:B------:R0:W-:Y:S01]  /*38e0*/  @!P5 STG.E.U8 desc[UR36][R126.64+0x49], R109 ;  /* 0x0000496d7e00d986 */ /* 0x0001e2000c101124 */
[----:B------:R-:W-:Y:S05]  /*38f0*/  @P2 BRA `(.L_x_114) ;  /* 0x00000000000c2947 */ /* 0x000fea0003800000 */
[----:B--2---:R-:W3:Y:S02]  /*3900*/  LDG.E.U8 R125, desc[UR36][R132.64+0x48] ;  /* 0x00004824847d7981 */ /* 0x004ee4000c1e1100 */
[----:B---3--:R-:W-:-:S05]  /*3910*/  PRMT R73, R125, 0x8880, RZ ;  /* 0x000088807d497816 */ /* 0x008fca00000000ff */
[----:B------:R-:W-:-:S07]  /*3920*/  IMAD R120, R73, R124, RZ ;  /* 0x0000007c49787224 */ /* 0x000fce00078e02ff */
.L_x_114:
[----:B------:R-:W-:Y:S05]  /*3930*/  BSYNC B1 ;  /* 0x0000000000017941 */ /* 0x000fea0003800000 */
.L_x_113:
        /* <DEDUP_REMOVED lines=11> */
.L_x_116:
[----:B------:R-:W-:Y:S05]  /*39f0*/  BSYNC B1 ;  /* 0x0000000000017941 */ /* 0x000fea0003800000 */
.L_x_115:
[----:B------:R-:W-:Y:S01]  /*3a00*/  @!P4 IMAD R111, R111, R121, R120 ;  /* 0x000000796f6fc224 */ /* 0x000fe200078e0278 */
[----:B------:R-:W-:Y:S04]  /*3a10*/  BSSY B1, `(.L_x_117) ;  /* 0x0000006000017945 */ /* 0x000fe80003800000 */
[----:B------:R0:W-:Y:S01]  /*3a20*/  @!P4 STG.E.U8 desc[UR36][R6.64+0x49], R111 ;  /* 0x0000496f0600c986 */ /* 0x0001e2000c101124 */
[----:B------:R-:W-:Y:S05]  /*3a30*/  @P3 BRA `(.L_x_118) ;  /* 0x00000000000c3947 */ /* 0x000fea0003800000 */
[----:B--2---:R-:W3:Y:S02]  /*3a40*/  LDG.E.U8 R125, desc[UR36][R128.64+0x50] ;  /* 0x00005024807d7981 */ /* 0x004ee4000c1e1100 */
[----:B---3--:R-:W-:-:S05]  /*3a50*/  PRMT R73, R125, 0x8880, RZ ;  /* 0x000088807d497816 */ /* 0x008fca00000000ff */
[----:B------:R-:W-:-:S07]  /*3a60*/  IMAD R120, R73, R124, RZ ;  /* 0x0000007c49787224 */ /* 0x000fce00078e02ff */
.L_x_118:
[----:B------:R-:W-:Y:S05]  /*3a70*/  BSYNC B1 ;  /* 0x0000000000017941 */ /* 0x000fea0003800000 */
.L_x_117:
[----:B---3--:R-:W-:Y:S01]  /*3a80*/  @!P3 IMAD R73, R112, R121, R120 ;  /* 0x000000797049b224 */ /* 0x008fe200078e0278 */
[----:B------:R-:W-:Y:S04]  /*3a90*/  BSSY B1, `(.L_x_119) ;  /* 0x0000006000017945 */ /* 0x000fe80003800000 */
[----:B------:R3:W-:Y:S01]  /*3aa0*/  @!P3 STG.E.U8 desc[UR36][R126.64+0x50], R73 ;  /* 0x000050497e00b986 */ /* 0x0007e2000c101124 */
[----:B------:R-:W-:Y:S05]  /*3ab0*/  @P5 BRA `(.L_x_120) ;  /* 0x00000000000c5947 */ /* 0x000fea0003800000 */
[----:B--2---:R-:W3:Y:S02]  /*3ac0*/  LDG.E.U8 R125, desc[UR36][R128.64+0x51] ;  /* 0x00005124807d7981 */ /* 0x004ee4000c1e1100 */
[----:B---3--:R-:W-:-:S05]  /*3ad0*/  PRMT R73, R125, 0x8880, RZ ;  /* 0x000088807d497816 */ /* 0x008fca00000000ff */
[----:B------:R-:W-:-:S07]  /*3ae0*/  IMAD R120, R73, R124, RZ ;  /* 0x0000007c49787224 */ /* 0x000fce00078e02ff */
.L_x_120:
[----:B------:R-:W-:Y:S05]  /*3af0*/  BSYNC B1 ;  /* 0x0000000000017941 */ /* 0x000fea0003800000 */
.L_x_119:
[----:B------:R-:W-:Y:S01]  /*3b00*/  @!P5 IMAD R113, R113, R121, R120 ;  /* 0x000000797171d224 */ /* 0x000fe200078e0278 */
[----:B------:R-:W-:Y:S04]  /*3b10*/  BSSY B1, `(.L_x_121) ;  /* 0x0000006000017945 */ /* 0x000fe80003800000 */
[----:B------:R0:W-:Y:S01]  /*3b20*/  @!P5 STG.E.U8 desc[UR36][R126.64+0x51], R113 ;  /* 0x000051717e00d986 */ /* 0x0001e2000c101124 */
[----:B------:R-:W-:Y:S05]  /*3b30*/  @P2 BRA `(.L_x_122) ;  /* 0x00000000000c2947 */ /* 0x000fea0003800000 */
[----:B--2---:R-:W3:Y:S02]  /*3b40*/  LDG.E.U8 R125, desc[UR36][R132.64+0x50] ;  /* 0x00005024847d7981 */ /* 0x004ee4000c1e1100 */
[----:B---3--:R-:W-:-:S05]  /*3b50*/  PRMT R73, R125, 0x8880, RZ ;  /* 0x000088807d497816 */ /* 0x008fca00000000ff */
[----:B------:R-:W-:-:S07]  /*3b60*/  IMAD R120, R73, R124, RZ ;  /* 0x0000007c49787224 */ /* 0x000fce00078e02ff */
.L_x_122:
[----:B------:R-:W-:Y:S05]  /*3b70*/  BSYNC B1 ;  /* 0x0000000000017941 */ /* 0x000fea0003800000 */
.L_x_121:
[----:B------:R-:W-:Y:S01]  /*3b80*/  ISETP.LT.OR P4, PT, R134, 0x52, !P1 ;  /* 0x000000528600780c */ /* 0x000fe20004f81670 */
[----:B---3--:R-:W-:Y:S01]  /*3b90*/  @!P2 IMAD R73, R114, R121, R120 ;  /* 0x000000797249a224 */ /* 0x008fe200078e0278 */
[----:B------:R-:W-:Y:S01]  /*3ba0*/  BSSY B1, `(.L_x_123) ;  /* 0x000000b000017945 */ /* 0x000fe20003800000 */
[C---:B------:R-:W-:Y:S02]  /*3bb0*/  ISETP.LT.OR P3, PT, R134.reuse, 0x59, !P0 ;  /* 0x000000598600780c */ /* 0x040fe40004761670 */
[----:B------:R-:W-:Y:S01]  /*3bc0*/  IADD3 R135, P5, R135, 0x80, RZ ;  /* 0x0000008087877810 */ /* 0x000fe20007fbe0ff */
[----:B------:R3:W-:Y:S01]  /*3bd0*/  @!P2 STG.E.U8 desc[UR36][R6.64+0x50], R73 ;  /* 0x000050490600a986 */ /* 0x0007e2000c101124 */
[C---:B------:R-:W-:Y:S02]  /*3be0*/  ISETP.LT.OR P2, PT, R134.reuse, 0x59, !P1 ;  /* 0x000000598600780c */ /* 0x040fe40004f41670 */
[C---:B------:R-:W-:Y:S02]  /*3bf0*/  ISETP.LT.OR P0, PT, R134.reuse, 0x5a, !P0 ;  /* 0x0000005a8600780c */ /* 0x040fe40004701670 */
[----:B------:R-:W-:-:S02]  /*3c00*/  ISETP.LT.OR P1, PT, R134, 0x5a, !P1 ;  /* 0x0000005a8600780c */ /* 0x000fc40004f21670 */
[----:B------:R-:W-:Y:S11]  /*3c10*/  @P4 BRA `(.L_x_124) ;  /* 0x00000000000c4947 */ /* 0x000ff60003800000 */
[----:B--2---:R-:W3:Y:S02]  /*3c20*/  LDG.E.U8 R125, desc[UR36][R132.64+0x51] ;  /* 0x00005124847d7981 */ /* 0x004ee4000c1e1100 */
[----:B---3--:R-:W-:-:S05]  /*3c30*/  PRMT R73, R125, 0x8880, RZ ;  /* 0x000088807d497816 */ /* 0x008fca00000000ff */
[----:B------:R-:W-:-:S07]  /*3c40*/  IMAD R120, R73, R124, RZ ;  /* 0x0000007c49787224 */ /* 0x000fce00078e02ff */
.L_x_124:
[----:B------:R-:W-:Y:S05]  /*3c50*/  BSYNC B1 ;  /* 0x0000000000017941 */ /* 0x000fea0003800000 */
.L_x_123:
[----:B------:R-:W-:Y:S01]  /*3c60*/  @!P4 IMAD R115, R115, R121, R120 ;  /* 0x000000797373c224 */ /* 0x000fe200078e0278 */
[----:B------:R-:W-:Y:S04]  /*3c70*/  BSSY B1, `(.L_x_125) ;  /* 0x0000006000017945 */ /* 0x000fe80003800000 */
[----:B------:R0:W-:Y:S01]  /*3c80*/  @!P4 STG.E.U8 desc[UR36][R6.64+0x51], R115 ;  /* 0x000051730600c986 */ /* 0x0001e2000c101124 */
[----:B------:R-:W-:Y:S05]  /*3c90*/  @P3 BRA `(.L_x_126) ;  /* 0x00000000000c3947 */ /* 0x000fea0003800000 */
[----:B--2---:R-:W3:Y:S02]  /*3ca0*/  LDG.E.U8 R125, desc[UR36][R128.64+0x58] ;  /* 0x00005824807d7981 */ /* 0x004ee4000c1e1100 */
[----:B---3--:R-:W-:-:S05]  /*3cb0*/  PRMT R73, R125, 0x8880, RZ ;  /* 0x000088807d497816 */ /* 0x008fca00000000ff */
[----:B------:R-:W-:-:S07]  /*3cc0*/  IMAD R120, R73, R124, RZ ;  /* 0x0000007c49787224 */ /* 0x000fce00078e02ff */
.L_x_126:
[----:B------:R-:W-:Y:S05]  /*3cd0*/  BSYNC B1 ;  /* 0x0000000000017941 */ /* 0x000fea0003800000 */
.L_x_125:
[----:B---3--:R-:W-:Y:S01]  /*3ce0*/  @!P3 IMAD R73, R116, R121, R120 ;  /* 0x000000797449b224 */ /* 0x008fe200078e0278 */
[----:B------:R-:W-:Y:S01]  /*3cf0*/  BSSY B1, `(.L_x_127) ;  /* 0x0000007000017945 */ /* 0x000fe20003800000 */
[----:B------:R-:W-:-:S03]  /*3d00*/  IMAD.X R123, RZ, RZ, R123, P5 ;  /* 0x000000ffff7b7224 */ /* 0x000fc600028e067b */
[----:B------:R3:W-:Y:S01]  /*3d10*/  @!P3 STG.E.U8 desc[UR36][R126.64+0x58], R73 ;  /* 0x000058497e00b986 */ /* 0x0007e2000c101124 */
[----:B------:R-:W-:Y:S05]  /*3d20*/  @P0 BRA `(.L_x_128) ;  /* 0x00000000000c0947 */ /* 0x000fea0003800000 */
[----:B--2---:R-:W3:Y:S02]  /*3d30*/  LDG.E.U8 R125, desc[UR36][R128.64+0x59] ;  /* 0x00005924807d7981 */ /* 0x004ee4000c1e1100 */
[----:B---3--:R-:W-:-:S05]  /*3d40*/  PRMT R73, R125, 0x8880, RZ ;  /* 0x000088807d497816 */ /* 0x008fca00000000ff */
[----:B------:R-:W-:-:S07]  /*3d50*/  IMAD R120, R73, R124, RZ ;  /* 0x0000007c49787224 */ /* 0x000fce00078e02ff */
.L_x_128:
[----:B------:R-:W-:Y:S05]  /*3d60*/  BSYNC B1 ;  /* 0x0000000000017941 */ /* 0x000fea0003800000 */
.L_x_127:
[----:B------:R-:W-:Y:S01]  /*3d70*/  @!P0 IMAD R117, R117, R121, R120 ;  /* 0x0000007975758224 */ /* 0x000fe200078e0278 */
[----:B------:R-:W-:Y:S01]  /*3d80*/  BSSY B1, `(.L_x_129) ;  /* 0x0000007000017945 */ /* 0x000fe20003800000 */
[----:B------:R-:W-:-:S03]  /*3d90*/  IMAD R72, R123, R20, RZ ;  /* 0x000000147b487224 */ /* 0x000fc600078e02ff */
[----:B------:R0:W-:Y:S01]  /*3da0*/  @!P0 STG.E.U8 desc[UR36][R126.64+0x59], R117 ;  /* 0x000059757e008986 */ /* 0x0001e2000c101124 */
[----:B------:R-:W-:Y:S05]  /*3db0*/  @P2 BRA `(.L_x_130) ;  /* 0x00000000000c2947 */ /* 0x000fea0003800000 */
[----:B--2---:R-:W3:Y:S02]  /*3dc0*/  LDG.E.U8 R125, desc[UR36][R132.64+0x58] ;  /* 0x00005824847d7981 */ /* 0x004ee4000c1e1100 */
[----:B---3--:R-:W-:-:S05]  /*3dd0*/  PRMT R73, R125, 0x8880, RZ ;  /* 0x000088807d497816 */ /* 0x008fca00000000ff */
[----:B------:R-:W-:-:S07]  /*3de0*/  IMAD R120, R73, R124, RZ ;  /* 0x0000007c49787224 */ /* 0x000fce00078e02ff */
.L_x_130:
[----:B------:R-:W-:Y:S05]  /*3df0*/  BSYNC B1 ;  /* 0x0000000000017941 */ /* 0x000fea0003800000 */
.L_x_129:
[----:B---3--:R-:W-:Y:S01]  /*3e00*/  @!P2 IMAD R73, R118, R121, R120 ;  /* 0x000000797649a224 */ /* 0x008fe200078e0278 */
[----:B------:R-:W-:Y:S01]  /*3e10*/  BSSY B1, `(.L_x_131) ;  /* 0x0000009000017945 */ /* 0x000fe20003800000 */
[C---:B----4-:R-:W-:Y:S02]  /*3e20*/  IMAD R75, R135.reuse, R21, R72 ;  /* 0x00000015874b7224 */ /* 0x050fe400078e0248 */
[CC--:B------:R-:W-:Y:S01]  /*3e30*/  IMAD.WIDE.U32 R130, R135.reuse, R20.reuse, R130 ;  /* 0x0000001487827225 */ /* 0x0c0fe200078e0082 */
[----:B------:R3:W-:Y:S03]  /*3e40*/  @!P2 STG.E.U8 desc[UR36][R6.64+0x58], R73 ;  /* 0x000058490600a986 */ /* 0x0007e6000c101124 */
[----:B------:R-:W-:Y:S01]  /*3e50*/  IMAD.WIDE.U32 R20, R135, R20, R14 ;  /* 0x0000001487147225 */ /* 0x000fe200078e000e */
[----:B------:R-:W-:Y:S06]  /*3e60*/  @P1 BRA `(.L_x_132) ;  /* 0x00000000000c1947 */ /* 0x000fec0003800000 */
[----:B--2---:R-:W3:Y:S02]  /*3e70*/  LDG.E.U8 R125, desc[UR36][R132.64+0x59] ;  /* 0x00005924847d7981 */ /* 0x004ee4000c1e1100 */
[----:B---3--:R-:W-:-:S05]  /*3e80*/  PRMT R73, R125, 0x8880, RZ ;  /* 0x000088807d497816 */ /* 0x008fca00000000ff */
[----:B------:R-:W-:-:S07]  /*3e90*/  IMAD R120, R73, R124, RZ ;  /* 0x0000007c49787224 */ /* 0x000fce00078e02ff */
.L_x_132:
[----:B------:R-:W-:Y:S05]  /*3ea0*/  BSYNC B1 ;  /* 0x0000000000017941 */ /* 0x000fea0003800000 */
.L_x_131:
[----:B------:R-:W-:Y:S01]  /*3eb0*/  @!P1 IMAD R119, R119, R121, R120 ;  /* 0x0000007977779224 */ /* 0x000fe200078e0278 */
[----:B------:R-:W-:Y:S01]  /*3ec0*/  ISETP.GE.AND P2, PT, R3, 0x81, PT ;  /* 0x000000810300780c */ /* 0x000fe20003f46270 */
[----:B------:R-:W-:Y:S01]  /*3ed0*/  BSSY B1, `(.L_x_133) ;  /* 0x000000c000017945 */ /* 0x000fe20003800000 */
[----:B------:R-:W-:Y:S02]  /*3ee0*/  IADD3 R20, P5, R20, R10, RZ ;  /* 0x0000000a14147210 */ /* 0x000fe40007fbe0ff */
[----:B------:R4:W-:Y:S01]  /*3ef0*/  @!P1 STG.E.U8 desc[UR36][R6.64+0x59], R119 ;  /* 0x0000597706009986 */ /* 0x0009e2000c101124 */
[----:B------:R-:W-:Y:S02]  /*3f00*/  ISETP.LT.OR P1, PT, R134, 0x1, !P2 ;  /* 0x000000018600780c */ /* 0x000fe40005721670 */
[----:B------:R-:W-:Y:S02]  /*3f10*/  IADD3.X R21, R11, R21, R75, P5, !PT ;  /* 0x000000150b157210 */ /* 0x000fe40002ffe44b */
[----:B------:R-:W-:-:S02]  /*3f20*/  ISETP.GE.AND P0, PT, R3, 0x89, PT ;  /* 0x000000890300780c */ /* 0x000fc40003f06270 */
[----:B------:R-:W-:Y:S02]  /*3f30*/  IADD3 R10, P4, P3, R12, R10, R130 ;  /* 0x0000000a0c0a7210 */ /* 0x000fe40007b9e082 */
[----:B------:R-:W-:-:S05]  /*3f40*/  ISETP.LT.OR P5, PT, R134, 0x2, !P2 ;  /* 0x000000028600780c */ /* 0x000fca00057a1670 */
[----:B----4-:R-:W-:Y:S08]  /*3f50*/  @P1 BRA `(.L_x_134) ;  /* 0x00000000000c1947 */ /* 0x010ff00003800000 */
[----:B--2---:R-:W2:Y:S02]  /*3f60*/  LDG.E.U8 R125, desc[UR36][R20.64] ;  /* 0x00000024147d7981 */ /* 0x004ea4000c1e1100 */
[----:B--2---:R-:W-:-:S05]  /*3f70*/  PRMT R3, R125, 0x8880, RZ ;  /* 0x000088807d037816 */ /* 0x004fca00000000ff */
[----:B------:R-:W-:-:S07]  /*3f80*/  IMAD R120, R3, R124, RZ ;  /* 0x0000007c03787224 */ /* 0x000fce00078e02ff */
.L_x_134:
[----:B------:R-:W-:Y:S05]  /*3f90*/  BSYNC B1 ;  /* 0x0000000000017941 */ /* 0x000fea0003800000 */
.L_x_133:
[----:B------:R-:W-:Y:S01]  /*3fa0*/  @!P1 IMAD R3, R24, R121, R120 ;  /* 0x0000007918039224 */ /* 0x000fe200078e0278 */
[----:B------:R-:W-:Y:S01]  /*3fb0*/  BSSY B1, `(.L_x_135) ;  /* 0x0000007000017945 */ /* 0x000fe20003800000 */
[----:B------:R-:W-:-:S03]  /*3fc0*/  IMAD.IADD R130, R75, 0x1, R131 ;  /* 0x000000014b827824 */ /* 0x000fc600078e0283 */
[----:B------:R4:W-:Y:S01]  /*3fd0*/  @!P1 STG.E.U8 desc[UR36][R4.64], R3 ;  /* 0x0000000304009986 */ /* 0x0009e2000c101124 */
[----:B------:R-:W-:Y:S05]  /*3fe0*/  @P5 BRA `(.L_x_136) ;  /* 0x00000000000c5947 */ /* 0x000fea0003800000 */
[----:B--2---:R-:W4:Y:S02]  /*3ff0*/  LDG.E.U8 R125, desc[UR36][R20.64+0x1] ;  /* 0x00000124147d7981 */ /* 0x004f24000c1e1100 */
[----:B----4-:R-:W-:-:S05]  /*4000*/  PRMT R3, R125, 0x8880, RZ ;  /* 0x000088807d037816 */ /* 0x010fca00000000ff */
[----:B------:R-:W-:-:S07]  /*4010*/  IMAD R120, R3, R124, RZ ;  /* 0x0000007c03787224 */ /* 0x000fce00078e02ff */
.L_x_136:
[----:B------:R-:W-:Y:S05]  /*4020*/  BSYNC B1 ;  /* 0x0000000000017941 */ /* 0x000fea0003800000 */
.L_x_135:
[C---:B------:R-:W-:Y:S01]  /*4030*/  ISETP.LT.OR P1, PT, R134.reuse, 0x1, !P0 ;  /* 0x000000018600780c */ /* 0x040fe20004721670 */
[----:B------:R-:W-:Y:S01]  /*4040*/  @!P5 IMAD R25, R25, R121, R120 ;  /* 0x000000791919d224 */ /* 0x000fe200078e0278 */
[----:B------:R-:W-:Y:S01]  /*4050*/  BSSY B1, `(.L_x_137) ;  /* 0x000000a000017945 */ /* 0x000fe20003800000 */
[----:B------:R-:W-:Y:S02]  /*4060*/  IADD3.X R11, R15, R11, R130, P4, P3 ;  /* 0x0000000b0f0b7210 */ /* 0x000fe400027e6482 */
[C---:B------:R-:W-:Y:S01]  /*4070*/  ISETP.LT.OR P4, PT, R134.reuse, 0x2, !P0 ;  /* 0x000000028600780c */ /* 0x040fe20004781670 */
[----:B------:R0:W-:Y:S01]  /*4080*/  @!P5 STG.E.U8 desc[UR36][R4.64+0x1], R25 ;  /* 0x000001190400d986 */ /* 0x0001e2000c101124 */
[C---:B------:R-:W-:Y:S02]  /*4090*/  ISETP.LT.OR P5, PT, R134.reuse, 0x9, !P2 ;  /* 0x000000098600780c */ /* 0x040fe400057a1670 */
[----:B------:R-:W-:-:S04]  /*40a0*/  ISETP.LT.OR P3, PT, R134, 0xa, !P2 ;  /* 0x0000000a8600780c */ /* 0x000fc80005761670 */
[----:B------:R-:W-:Y:S09]  /*40b0*/  @P1 BRA `(.L_x_138) ;  /* 0x00000000000c1947 */ /* 0x000ff20003800000 */
[----:B--2---:R-:W4:Y:S02]  /*40c0*/  LDG.E.U8 R125, desc[UR36][R10.64] ;  /* 0x000000240a7d7981 */ /* 0x004f24000c1e1100 */
[----:B----4-:R-:W-:-:S05]  /*40d0*/  PRMT R3, R125, 0x8880, RZ ;  /* 0x000088807d037816 */ /* 0x010fca00000000ff */
[----:B------:R-:W-:-:S07]  /*40e0*/  IMAD R120, R3, R124, RZ ;  /* 0x0000007c03787224 */ /* 0x000fce00078e02ff */
.L_x_138:
[----:B------:R-:W-:Y:S05]  /*40f0*/  BSYNC B1 ;  /* 0x0000000000017941 */ /* 0x000fea0003800000 */
.L_x_137:
[----:B----4-:R-:W-:Y:S01]  /*4100*/  @!P1 IMAD R3, R26, R121, R120 ;  /* 0x000000791a039224 */ /* 0x010fe200078e0278 */
[----:B------:R-:W-:Y:S04]  /*4110*/  BSSY B1, `(.L_x_139) ;  /* 0x0000006000017945 */ /* 0x000fe80003800000 */
[----:B------:R4:W-:Y:S01]  /*4120*/  @!P1 STG.E.U8 desc[UR36][R8.64], R3 ;  /* 0x0000000308009986 */ /* 0x0009e2000c101124 */
[----:B------:R-:W-:Y:S05]  /*4130*/  @P4 BRA `(.L_x_140) ;  /* 0x00000000000c4947 */ /* 0x000fea0003800000 */
[----:B--2---:R-:W4:Y:S02]  /*4140*/  LDG.E.U8 R125, desc[UR36][R10.64+0x1] ;  /* 0x000001240a7d7981 */ /* 0x004f24000c1e1100 */
[----:B----4-:R-:W-:-:S05]  /*4150*/  PRMT R3, R125, 0x8880, RZ ;  /* 0x000088807d037816 */ /* 0x010fca00000000ff */
[----:B------:R-:W-:-:S07]  /*4160*/  IMAD R120, R3, R124, RZ ;  /* 0x0000007c03787224 */ /* 0x000fce00078e02ff */
.L_x_140:
[----:B------:R-:W-:Y:S05]  /*4170*/  BSYNC B1 ;  /* 0x0000000000017941 */ /* 0x000fea0003800000 */
.L_x_139:
[----:B------:R-:W-:Y:S01]  /*4180*/  @!P4 IMAD R27, R27, R121, R120 ;  /* 0x000000791b1bc224 */ /* 0x000fe200078e0278 */
[----:B------:R-:W-:Y:S04]  /*4190*/  BSSY B1, `(.L_x_141) ;  /* 0x0000006000017945 */ /* 0x000fe80003800000 */
[----:B------:R0:W-:Y:S01]  /*41a0*/  @!P4 STG.E.U8 desc[UR36][R8.64+0x1], R27 ;  /* 0x0000011b0800c986 */ /* 0x0001e2000c101124 */
[----:B------:R-:W-:Y:S05]  /*41b0*/  @P5 BRA `(.L_x_142) ;  /* 0x00000000000c5947 */ /* 0x000fea0003800000 */
[----:B--2---:R-:W4:Y:S02]  /*41c0*/  LDG.E.U8 R125, desc[UR36][R20.64+0x8] ;  /* 0x00000824147d7981 */ /* 0x004f24000c1e1100 */
[----:B----4-:R-:W-:-:S05]  /*41d0*/  PRMT R3, R125, 0x8880, RZ ;  /* 0x000088807d037816 */ /* 0x010fca00000000ff */
[----:B------:R-:W-:-:S07]  /*41e0*/  IMAD R120, R3, R124, RZ ;  /* 0x0000007c03787224 */ /* 0x000fce00078e02ff */
.L_x_142:
[----:B------:R-:W-:Y:S05]  /*41f0*/  BSYNC B1 ;  /* 0x0000000000017941 */ /* 0x000fea0003800000 */
.L_x_141:
[----:B----4-:R-:W-:Y:S01]  /*4200*/  @!P5 IMAD R3, R28, R121, R120 ;  /* 0x000000791c03d224 */ /* 0x010fe200078e0278 */
[----:B------:R-:W-:Y:S04]  /*4210*/  BSSY B1, `(.L_x_143) ;  /* 0x0000006000017945 */ /* 0x000fe80003800000 */
[----:B------:R4:W-:Y:S01]  /*4220*/  @!P5 STG.E.U8 desc[UR36][R4.64+0x8], R3 ;  /* 0x000008030400d986 */ /* 0x0009e2000c101124 */
[----:B------:R-:W-:Y:S05]  /*4230*/  @P3 BRA `(.L_x_144) ;  /* 0x00000000000c3947 */ /* 0x000fea0003800000 */
[----:B--2---:R-:W4:Y:S02]  /*4240*/  LDG.E.U8 R125, desc[UR36][R20.64+0x9] ;  /* 0x00000924147d7981 */ /* 0x004f24000c1e1100 */
[----:B----4-:R-:W-:-:S05]  /*4250*/  PRMT R3, R125, 0x8880, RZ ;  /* 0x000088807d037816 */ /* 0x010fca00000000ff */
[----:B------:R-:W-:-:S07]  /*4260*/  IMAD R120, R3, R124, RZ ;  /* 0x0000007c03787224 */ /* 0x000fce00078e02ff */
.L_x_144:
[----:B------:R-:W-:Y:S05]  /*4270*/  BSYNC B1 ;  /* 0x0000000000017941 */ /* 0x000fea0003800000 */
.L_x_143:
[C---:B------:R-:W-:Y:S01]  /*4280*/  ISETP.LT.OR P5, PT, R134.reuse, 0x9, !P0 ;  /* 0x000000098600780c */ /* 0x040fe200047a1670 */
[----:B------:R-:W-:Y:S01]  /*4290*/  @!P3 IMAD R29, R29, R121, R120 ;  /* 0x000000791d1db224 */ /* 0x000fe200078e0278 */
[----:B------:R-:W-:Y:S01]  /*42a0*/  BSSY B1, `(.L_x_145) ;  /* 0x0000009000017945 */ /* 0x000fe20003800000 */
[C---:B------:R-:W-:Y:S02]  /*42b0*/  ISETP.LT.OR P4, PT, R134.reuse, 0xa, !P0 ;  /* 0x0000000a8600780c */ /* 0x040fe40004781670 */
[C---:B------:R-:W-:Y:S01]  /*42c0*/  ISETP.LT.OR P1, PT, R134.reuse, 0x12, !P2 ;  /* 0x000000128600780c */ /* 0x040fe20005721670 */
[----:B------:R0:W-:Y:S01]  /*42d0*/  @!P3 STG.E.U8 desc[UR36][R4.64+0x9], R29 ;  /* 0x0000091d0400b986 */ /* 0x0001e2000c101124 */
[----:B------:R-:W-:-:S06]  /*42e0*/  ISETP.LT.OR P3, PT, R134, 0x11, !P2 ;  /* 0x000000118600780c */ /* 0x000fcc0005761670 */
[----:B------:R-:W-:Y:S07]  /*42f0*/  @P5 BRA `(.L_x_146) ;  /* 0x00000000000c5947 */ /* 0x000fee0003800000 */
[----:B--2---:R-:W4:Y:S02]  /*4300*/  LDG.E.U8 R125, desc[UR36][R10.64+0x8] ;  /* 0x000008240a7d7981 */ /* 0x004f24000c1e1100 */
[----:B----4-:R-:W-:-:S05]  /*4310*/  PRMT R3, R125, 0x8880, RZ ;  /* 0x000088807d037816 */ /* 0x010fca00000000ff */
[----:B------:R-:W-:-:S07]  /*4320*/  IMAD R120, R3, R124, RZ ;  /* 0x0000007c03787224 */ /* 0x000fce00078e02ff */
.L_x_146:
[----:B------:R-:W-:Y:S05]  /*4330*/  BSYNC B1 ;  /* 0x0000000000017941 */ /* 0x000fea0003800000 */
.L_x_145:
[----:B----4-:R-:W-:Y:S01]  /*4340*/  @!P5 IMAD R3, R30, R121, R120 ;  /* 0x000000791e03d224 */ /* 0x010fe200078e0278 */
[----:B------:R-:W-:Y:S04]  /*4350*/  BSSY B1, `(.L_x_147) ;  /* 0x0000006000017945 */ /* 0x000fe80003800000 */
[----:B------:R4:W-:Y:S01]  /*4360*/  @!P5 STG.E.U8 desc[UR36][R8.64+0x8], R3 ;  /* 0x000008030800d986 */ /* 0x0009e2000c101124 */
[----:B------:R-:W-:Y:S05]  /*4370*/  @P4 BRA `(.L_x_148) ;  /* 0x00000000000c4947 */ /* 0x000fea0003800000 */
[----:B--2---:R-:W4:Y:S02]  /*4380*/  LDG.E.U8 R125, desc[UR36][R10.64+0x9] ;  /* 0x000009240a7d7981 */ /* 0x004f24000c1e1100 */
[----:B----4-:R-:W-:-:S05]  /*4390*/  PRMT R3, R125, 0x8880, RZ ;  /* 0x000088807d037816 */ /* 0x010fca00000000ff */
[----:B------:R-:W-:-:S07]  /*43a0*/  IMAD R120, R3, R124, RZ ;  /* 0x0000007c03787224 */ /* 0x000fce00078e02ff */
.L_x_148:
[----:B------:R-:W-:Y:S05]  /*43b0*/  BSYNC B1 ;  /* 0x0000000000017941 */ /* 0x000fea0003800000 */
.L_x_147:
[----:B------:R-:W-:Y:S01]  /*43c0*/  @!P4 IMAD R31, R31, R121, R120 ;  /* 0x000000791f1fc224 */ /* 0x000fe200078e0278 */
[----:B------:R-:W-:Y:S04]  /*43d0*/  BSSY B1, `(.L_x_149) ;  /* 0x0000006000017945 */ /* 0x000fe80003800000 */
[----:B------:R0:W-:Y:S01]  /*43e0*/  @!P4 STG.E.U8 desc[UR36][R8.64+0x9], R31 ;  /* 0x0000091f0800c986 */ /* 0x0001e2000c101124 */
[----:B------:R-:W-:Y:S05]  /*43f0*/  @P3 BRA `(.L_x_150) ;  /* 0x00000000000c3947 */ /* 0x000fea0003800000 */
[----:B--2---:R-:W4:Y:S02]  /*4400*/  LDG.E.U8 R125, desc[UR36][R20.64+0x10] ;  /* 0x00001024147d7981 */ /* 0x004f24000c1e1100 */
[----:B----4-:R-:W-:-:S05]  /*4410*/  PRMT R3, R125, 0x8880, RZ ;  /* 0x000088807d037816 */ /* 0x010fca00000000ff */
[----:B------:R-:W-:-:S07]  /*4420*/  IMAD R120, R3, R124, RZ ;  /* 0x0000007c03787224 */ /* 0x000fce00078e02ff */
.L_x_150:
[----:B------:R-:W-:Y:S05]  /*4430*/  BSYNC B1 ;  /* 0x0000000000017941 */ /* 0x000fea0003800000 */
.L_x_149:
[----:B----4-:R-:W-:Y:S01]  /*4440*/  @!P3 IMAD R3, R32, R121, R120 ;  /* 0x000000792003b224 */ /* 0x010fe200078e0278 */
[----:B------:R-:W-:Y:S04]  /*4450*/  BSSY B1, `(.L_x_151) ;  /* 0x0000006000017945 */ /* 0x000fe80003800000 */
[----:B------:R4:W-:Y:S01]  /*4460*/  @!P3 STG.E.U8 desc[UR36][R4.64+0x10], R3 ;  /* 0x000010030400b986 */ /* 0x0009e2000c101124 */
[----:B------:R-:W-:Y:S05]  /*4470*/  @P1 BRA `(.L_x_152) ;  /* 0x00000000000c1947 */ /* 0x000fea0003800000 */
[----:B--2---:R-:W4:Y:S02]  /*4480*/  LDG.E.U8 R125, desc[UR36][R20.64+0x11] ;  /* 0x00001124147d7981 */ /* 0x004f24000c1e1100 */
[----:B----4-:R-:W-:-:S05]  /*4490*/  PRMT R3, R125, 0x8880, RZ ;  /* 0x000088807d037816 */ /* 0x010fca00000000ff */
[----:B------:R-:W-:-:S07]  /*44a0*/  IMAD R120, R3, R124, RZ ;  /* 0x0000007c03787224 */ /* 0x000fce00078e02ff */
.L_x_152:
[----:B------:R-:W-:Y:S05]  /*44b0*/  BSYNC B1 ;  /* 0x0000000000017941 */ /* 0x000fea0003800000 */
.L_x_151:
        /* <DEDUP_REMOVED lines=11> */
.L_x_154:
[----:B------:R-:W-:Y:S05]  /*4570*/  BSYNC B1 ;  /* 0x0000000000017941 */ /* 0x000fea0003800000 */
.L_x_153:
[----:B----4-:R-:W-:Y:S01]  /*4580*/  @!P4 IMAD R3, R34, R121, R120 ;  /* 0x000000792203c224 */ /* 0x010fe200078e0278 */
[----:B------:R-:W-:Y:S04]  /*4590*/  BSSY B1, `(.L_x_155) ;  /* 0x0000006000017945 */ /* 0x000fe80003800000 */
[----:B------:R4:W-:Y:S01]  /*45a0*/  @!P4 STG.E.U8 desc[UR36][R8.64+0x10], R3 ;  /* 0x000010030800c986 */ /* 0x0009e2000c101124 */
[----:B------:R-:W-:Y:S05]  /*45b0*/  @P3 BRA `(.L_x_156) ;  /* 0x00000000000c3947 */ /* 0x000fea0003800000 */
[----:B--2---:R-:W4:Y:S02]  /*45c0*/  LDG.E.U8 R125, desc[UR36][R10.64+0x11] ;  /* 0x000011240a7d7981 */ /* 0x004f24000c1e1100 */
[----:B----4-:R-:W-:-:S05]  /*45d0*/  PRMT R3, R125, 0x8880, RZ ;  /* 0x000088807d037816 */ /* 0x010fca00000000ff */
[----:B------:R-:W-:-:S07]  /*45e0*/  IMAD R120, R3, R124, RZ ;  /* 0x0000007c03787224 */ /* 0x000fce00078e02ff */
.L_x_156:
[----:B------:R-:W-:Y:S05]  /*45f0*/  BSYNC B1 ;  /* 0x0000000000017941 */ /* 0x000fea0003800000 */
.L_x_155:
[----:B------:R-:W-:Y:S01]  /*4600*/  @!P3 IMAD R35, R35, R121, R120 ;  /* 0x000000792323b224 */ /* 0x000fe200078e0278 */
[----:B------:R-:W-:Y:S04]  /*4610*/  BSSY B1, `(.L_x_157) ;  /* 0x0000006000017945 */ /* 0x000fe80003800000 */
[----:B------:R0:W-:Y:S01]  /*4620*/  @!P3 STG.E.U8 desc[UR36][R8.64+0x11], R35 ;  /* 0x000011230800b986 */ /* 0x0001e2000c101124 */
[----:B------:R-:W-:Y:S05]  /*4630*/  @P5 BRA `(.L_x_158) ;  /* 0x00000000000c5947 */ /* 0x000fea0003800000 */
[----:B--2---:R-:W4:Y:S02]  /*4640*/  LDG.E.U8 R125, desc[UR36][R20.64+0x18] ;  /* 0x00001824147d7981 */ /* 0x004f24000c1e1100 */
[----:B----4-:R-:W-:-:S05]  /*4650*/  PRMT R3, R125, 0x8880, RZ ;  /* 0x000088807d037816 */ /* 0x010fca00000000ff */
[----:B------:R-:W-:-:S07]  /*4660*/  IMAD R120, R3, R124, RZ ;  /* 0x0000007c03787224 */ /* 0x000fce00078e02ff */
.L_x_158:
[----:B------:R-:W-:Y:S05]  /*4670*/  BSYNC B1 ;  /* 0x0000000000017941 */ /* 0x000fea0003800000 */
.L_x_157:
[----:B----4-:R-:W-:Y:S01]  /*4680*/  @!P5 IMAD R3, R36, R121, R120 ;  /* 0x000000792403d224 */ /* 0x010fe200078e0278 */
[----:B------:R-:W-:Y:S04]  /*4690*/  BSSY B1, `(.L_x_159) ;  /* 0x0000006000017945 */ /* 0x000fe80003800000 */
[----:B------:R4:W-:Y:S01]  /*46a0*/  @!P5 STG.E.U8 desc[UR36][R4.64+0x18], R3 ;  /* 0x000018030400d986 */ /* 0x0009e2000c101124 */
[----:B------:R-:W-:Y:S05]  /*46b0*/  @P1 BRA `(.L_x_160) ;  /* 0x00000000000c1947 */ /* 0x000fea0003800000 */
[----:B--2---:R-:W4:Y:S02]  /*46c0*/  LDG.E.U8 R125, desc[UR36][R20.64+0x19] ;  /* 0x00001924147d7981 */ /* 0x004f24000c1e1100 */
[----:B----4-:R-:W-:-:S05]  /*46d0*/  PRMT R3, R125, 0x8880, RZ ;  /* 0x000088807d037816 */ /* 0x010fca00000000ff */
[----:B------:R-:W-:-:S07]  /*46e0*/  IMAD R120, R3, R124, RZ ;  /* 0x0000007c03787224 */ /* 0x000fce00078e02ff */
.L_x_160:
[----:B------:R-:W-:Y:S05]  /*46f0*/  BSYNC B1 ;  /* 0x0000000000017941 */ /* 0x000fea0003800000 */
.L_x_159:
        /* <DEDUP_REMOVED lines=11> */
.L_x_162:
[----:B------:R-:W-:Y:S05]  /*47b0*/  BSYNC B1 ;  /* 0x0000000000017941 */ /* 0x000fea0003800000 */
.L_x_161:
[----:B----4-:R-:W-:Y:S01]  /*47c0*/  @!P4 IMAD R3, R38, R121, R120 ;  /* 0x000000792603c224 */ /* 0x010fe200078e0278 */
[----:B------:R-:W-:Y:S04]  /*47d0*/  BSSY B1, `(.L_x_163) ;  /* 0x0000006000017945 */ /* 0x000fe80003800000 */
[----:B------:R4:W-:Y:S01]  /*47e0*/  @!P4 STG.E.U8 desc[UR36][R8.64+0x18], R3 ;  /* 0x000018030800c986 */ /* 0x0009e2000c101124 */
[----:B------:R-:W-:Y:S05]  /*47f0*/  @P3 BRA `(.L_x_164) ;  /* 0x00000000000c3947 */ /* 0x000fea0003800000 */
[----:B--2---:R-:W4:Y:S02]  /*4800*/  LDG.E.U8 R125, desc[UR36][R10.64+0x19] ;  /* 0x000019240a7d7981 */ /* 0x004f24000c1e1100 */
[----:B----4-:R-:W-:-:S05]  /*4810*/  PRMT R3, R125, 0x8880, RZ ;  /* 0x000088807d037816 */ /* 0x010fca00000000ff */
[----:B------:R-:W-:-:S07]  /*4820*/  IMAD R120, R3, R124, RZ ;  /* 0x0000007c03787224 */ /* 0x000fce00078e02ff */
.L_x_164:
[----:B------:R-:W-:Y:S05]  /*4830*/  BSYNC B1 ;  /* 0x0000000000017941 */ /* 0x000fea0003800000 */
.L_x_163:
[----:B------:R-:W-:Y:S01]  /*4840*/  @!P3 IMAD R39, R39, R121, R120 ;  /* 0x000000792727b224 */ /* 0x000fe200078e0278 */
[----:B------:R-:W-:Y:S04]  /*4850*/  BSSY B1, `(.L_x_165) ;  /* 0x0000006000017945 */ /* 0x000fe80003800000 */
[----:B------:R0:W-:Y:S01]  /*4860*/  @!P3 STG.E.U8 desc[UR36][R8.64+0x19], R39 ;  /* 0x000019270800b986 */ /* 0x0001e2000c101124 */
[----:B------:R-:W-:Y:S05]  /*4870*/  @P5 BRA `(.L_x_166) ;  /* 0x00000000000c5947 */ /* 0x000fea0003800000 */
[----:B--2---:R-:W4:Y:S02]  /*4880*/  LDG.E.U8 R125, desc[UR36][R20.64+0x20] ;  /* 0x00002024147d7981 */ /* 0x004f24000c1e1100 */
[----:B----4-:R-:W-:-:S05]  /*4890*/  PRMT R3, R125, 0x8880, RZ ;  /* 0x000088807d037816 */ /* 0x010fca00000000ff */
[----:B------:R-:W-:-:S07]  /*48a0*/  IMAD R120, R3, R124, RZ ;  /* 0x0000007c03787224 */ /* 0x000fce00078e02ff */
.L_x_166:
[----:B------:R-:W-:Y:S05]  /*48b0*/  BSYNC B1 ;  /* 0x0000000000017941 */ /* 0x000fea0003800000 */
.L_x_165:
[----:B----4-:R-:W-:Y:S01]  /*48c0*/  @!P5 IMAD R3, R40, R121, R120 ;  /* 0x000000792803d224 */ /* 0x010fe200078e0278 */
[----:B------:R-:W-:Y:S04]  /*48d0*/  BSSY B1, `(.L_x_167) ;  /* 0x0000006000017945 */ /* 0x000fe80003800000 */
[----:B------:R4:W-:Y:S01]  /*48e0*/  @!P5 STG.E.U8 desc[UR36][R4.64+0x20], R3 ;  /* 0x000020030400d986 */ /* 0x0009e2000c101124 */
[----:B------:R-:W-:Y:S05]  /*48f0*/  @P1 BRA `(.L_x_168) ;  /* 0x00000000000c1947 */ /* 0x000fea0003800000 */
[----:B--2---:R-:W4:Y:S02]  /*4900*/  LDG.E.U8 R125, desc[UR36][R20.64+0x21] ;  /* 0x00002124147d7981 */ /* 0x004f24000c1e1100 */
[----:B----4-:R-:W-:-:S05]  /*4910*/  PRMT R3, R125, 0x8880, RZ ;  /* 0x000088807d037816 */ /* 0x010fca00000000ff */
[----:B------:R-:W-:-:S07]  /*4920*/  IMAD R120, R3, R124, RZ ;  /* 0x0000007c03787224 */ /* 0x000fce00078e02ff */
.L_x_168:
[----:B------:R-:W-:Y:S05]  /*4930*/  BSYNC B1 ;  /* 0x0000000000017941 */ /* 0x000fea0003800000 */
.L_x_167:
        /* <DEDUP_REMOVED lines=11> */
.L_x_170:
[----:B------:R-:W-:Y:S05]  /*49f0*/  BSYNC B1 ;  /* 0x0000000000017941 */ /* 0x000fea0003800000 */
.L_x_169:
[----:B----4-:R-:W-:Y:S01]  /*4a00*/  @!P4 IMAD R3, R42, R121, R120 ;  /* 0x000000792a03c224 */ /* 0x010fe200078e0278 */
[----:B------:R-:W-:Y:S04]  /*4a10*/  BSSY B1, `(.L_x_171) ;  /* 0x0000006000017945 */ /* 0x000fe80003800000 */
[----:B------:R4:W-:Y:S01]  /*4a20*/  @!P4 STG.E.U8 desc[UR36][R8.64+0x20], R3 ;  /* 0x000020030800c986 */ /* 0x0009e2000c101124 */
[----:B------:R-:W-:Y:S05]  /*4a30*/  @P3 BRA `(.L_x_172) ;  /* 0x00000000000c3947 */ /* 0x000fea0003800000 */
[----:B--2---:R-:W4:Y:S02]  /*4a40*/  LDG.E.U8 R125, desc[UR36][R10.64+0x21] ;  /* 0x000021240a7d7981 */ /* 0x004f24000c1e1100 */
[----:B----4-:R-:W-:-:S05]  /*4a50*/  PRMT R3, R125, 0x8880, RZ ;  /* 0x000088807d037816 */ /* 0x010fca00000000ff */
[----:B------:R-:W-:-:S07]  /*4a60*/  IMAD R120, R3, R124, RZ ;  /* 0x0000007c03787224 */ /* 0x000fce00078e02ff */
.L_x_172:
[----:B------:R-:W-:Y:S05]  /*4a70*/  BSYNC B1 ;  /* 0x0000000000017941 */ /* 0x000fea0003800000 */
.L_x_171:
[----:B------:R-:W-:Y:S01]  /*4a80*/  @!P3 IMAD R43, R43, R121, R120 ;  /* 0x000000792b2bb224 */ /* 0x000fe200078e0278 */
[----:B------:R-:W-:Y:S04]  /*4a90*/  BSSY B1, `(.L_x_173) ;  /* 0x0000006000017945 */ /* 0x000fe80003800000 */
[----:B------:R0:W-:Y:S01]  /*4aa0*/  @!P3 STG.E.U8 desc[UR36][R8.64+0x21], R43 ;  /* 0x0000212b0800b986 */ /* 0x0001e2000c101124 */
[----:B------:R-:W-:Y:S05]  /*4ab0*/  @P5 BRA `(.L_x_174) ;  /* 0x00000000000c5947 */ /* 0x000fea0003800000 */
[----:B--2---:R-:W4:Y:S02]  /*4ac0*/  LDG.E.U8 R125, desc[UR36][R20.64+0x28] ;  /* 0x00002824147d7981 */ /* 0x004f24000c1e1100 */
[----:B----4-:R-:W-:-:S05]  /*4ad0*/  PRMT R3, R125, 0x8880, RZ ;  /* 0x000088807d037816 */ /* 0x010fca00000000ff */
[----:B------:R-:W-:-:S07]  /*4ae0*/  IMAD R120, R3, R124, RZ ;  /* 0x0000007c03787224 */ /* 0x000fce00078e02ff */
.L_x_174:
[----:B------:R-:W-:Y:S05]  /*4af0*/  BSYNC B1 ;  /* 0x0000000000017941 */ /* 0x000fea0003800000 */
.L_x_173:
[----:B----4-:R-:W-:Y:S01]  /*4b00*/  @!P5 IMAD R3, R44, R121, R120 ;  /* 0x000000792c03d224 */ /* 0x010fe200078e0278 */
[----:B------:R-:W-:Y:S04]  /*4b10*/  BSSY B1, `(.L_x_175) ;  /* 0x0000006000017945 */ /* 0x000fe80003800000 */
[----:B------:R4:W-:Y:S01]  /*4b20*/  @!P5 STG.E.U8 desc[UR36][R4.64+0x28], R3 ;  /* 0x000028030400d986 */ /* 0x0009e2000c101124 */
[----:B------:R-:W-:Y:S05]  /*4b30*/  @P1 BRA `(.L_x_176) ;  /* 0x00000000000c1947 */ /* 0x000fea0003800000 */
[----:B--2---:R-:W4:Y:S02]  /*4b40*/  LDG.E.U8 R125, desc[UR36][R20.64+0x29] ;  /* 0x00002924147d7981 */ /* 0x004f24000c1e1100 */
[----:B----4-:R-:W-:-:S05]  /*4b50*/  PRMT R3, R125, 0x8880, RZ ;  /* 0x000088807d037816 */ /* 0x010fca00000000ff */
[----:B------:R-:W-:-:S07]  /*4b60*/  IMAD R120, R3, R124, RZ ;  /* 0x0000007c03787224 */ /* 0x000fce00078e02ff */
.L_x_176:
[----:B------:R-:W-:Y:S05]  /*4b70*/  BSYNC B1 ;  /* 0x0000000000017941 */ /* 0x000fea0003800000 */
.L_x_175:
        /* <DEDUP_REMOVED lines=11> */
.L_x_178:
[----:B------:R-:W-:Y:S05]  /*4c30*/  BSYNC B1 ;  /* 0x0000000000017941 */ /* 0x000fea0003800000 */
.L_x_177:
[----:B----4-:R-:W-:Y:S01]  /*4c40*/  @!P4 IMAD R3, R46, R121, R120 ;  /* 0x000000792e03c224 */ /* 0x010fe200078e0278 */
[----:B------:R-:W-:Y:S04]  /*4c50*/  BSSY B1, `(.L_x_179) ;  /* 0x0000006000017945 */ /* 0x000fe80003800000 */
[----:B------:R4:W-:Y:S01]  /*4c60*/  @!P4 STG.E.U8 desc[UR36][R8.64+0x28], R3 ;  /* 0x000028030800c986 */ /* 0x0009e2000c101124 */
[----:B------:R-:W-:Y:S05]  /*4c70*/  @P3 BRA `(.L_x_180) ;  /* 0x00000000000c3947 */ /* 0x000fea0003800000 */
[----:B--2---:R-:W4:Y:S02]  /*4c80*/  LDG.E.U8 R125, desc[UR36][R10.64+0x29] ;  /* 0x000029240a7d7981 */ /* 0x004f24000c1e1100 */
[----:B----4-:R-:W-:-:S05]  /*4c90*/  PRMT R3, R125, 0x8880, RZ ;  /* 0x000088807d037816 */ /* 0x010fca00000000ff */
[----:B------:R-:W-:-:S07]  /*4ca0*/  IMAD R120, R3, R124, RZ ;  /* 0x0000007c03787224 */ /* 0x000fce00078e02ff */
.L_x_180:
[----:B------:R-:W-:Y:S05]  /*4cb0*/  BSYNC B1 ;  /* 0x0000000000017941 */ /* 0x000fea0003800000 */
.L_x_179:
[----:B------:R-:W-:Y:S01]  /*4cc0*/  @!P3 IMAD R47, R47, R121, R120 ;  /* 0x000000792f2fb224 */ /* 0x000fe200078e0278 */
[----:B------:R-:W-:Y:S04]  /*4cd0*/  BSSY B1, `(.L_x_181) ;  /* 0x0000006000017945 */ /* 0x000fe80003800000 */
[----:B------:R0:W-:Y:S01]  /*4ce0*/  @!P3 STG.E.U8 desc[UR36][R8.64+0x29], R47 ;  /* 0x0000292f0800b986 */ /* 0x0001e2000c101124 */
[----:B------:R-:W-:Y:S05]  /*4cf0*/  @P5 BRA `(.L_x_182) ;  /* 0x00000000000c5947 */ /* 0x000fea0003800000 */
[----:B--2---:R-:W4:Y:S02]  /*4d00*/  LDG.E.U8 R125, desc[UR36][R20.64+0x30] ;  /* 0x00003024147d7981 */ /* 0x004f24000c1e1100 */
[----:B----4-:R-:W-:-:S05]  /*4d10*/  PRMT R3, R125, 0x8880, RZ ;  /* 0x000088807d037816 */ /* 0x010fca00000000ff */
[----:B------:R-:W-:-:S07]  /*4d20*/  IMAD R120, R3, R124, RZ ;  /* 0x0000007c03787224 */ /* 0x000fce00078e02ff */
.L_x_182:
[----:B------:R-:W-:Y:S05]  /*4d30*/  BSYNC B1 ;  /* 0x0000000000017941 */ /* 0x000fea0003800000 */
.L_x_181:
[----:B----4-:R-:W-:Y:S01]  /*4d40*/  @!P5 IMAD R3, R48, R121, R120 ;  /* 0x000000793003d224 */ /* 0x010fe200078e0278 */
[----:B------:R-:W-:Y:S04]  /*4d50*/  BSSY B1, `(.L_x_183) ;  /* 0x0000006000017945 */ /* 0x000fe80003800000 */
[----:B------:R4:W-:Y:S01]  /*4d60*/  @!P5 STG.E.U8 desc[UR36][R4.64+0x30], R3 ;  /* 0x000030030400d986 */ /* 0x0009e2000c101124 */
[----:B------:R-:W-:Y:S05]  /*4d70*/  @P1 BRA `(.L_x_184) ;  /* 0x00000000000c1947 */ /* 0x000fea0003800000 */
[----:B--2---:R-:W4:Y:S02]  /*4d80*/  LDG.E.U8 R125, desc[UR36][R20.64+0x31] ;  /* 0x00003124147d7981 */ /* 0x004f24000c1e1100 */
[----:B----4-:R-:W-:-:S05]  /*4d90*/  PRMT R3, R125, 0x8880, RZ ;  /* 0x000088807d037816 */ /* 0x010fca00000000ff */
[----:B------:R-:W-:-:S07]  /*4da0*/  IMAD R120, R3, R124, RZ ;  /* 0x0000007c03787224 */ /* 0x000fce00078e02ff */
.L_x_184:
[----:B------:R-:W-:Y:S05]  /*4db0*/  BSYNC B1 ;  /* 0x0000000000017941 */ /* 0x000fea0003800000 */
.L_x_183:
        /* <DEDUP_REMOVED lines=11> */
.L_x_186:
[----:B------:R-:W-:Y:S05]  /*4e70*/  BSYNC B1 ;  /* 0x0000000000017941 */ /* 0x000fea0003800000 */
.L_x_185:
[----:B----4-:R-:W-:Y:S01]  /*4e80*/  @!P4 IMAD R3, R50, R121, R120 ;  /* 0x000000793203c224 */ /* 0x010fe200078e0278 */
[----:B------:R-:W-:Y:S04]  /*4e90*/  BSSY B1, `(.L_x_187) ;  /* 0x0000006000017945 */ /* 0x000fe80003800000 */
[----:B------:R4:W-:Y:S01]  /*4ea0*/  @!P4 STG.E.U8 desc[UR36][R8.64+0x30], R3 ;  /* 0x000030030800c986 */ /* 0x0009e2000c101124 */
[----:B------:R-:W-:Y:S05]  /*4eb0*/  @P3 BRA `(.L_x_188) ;  /* 0x00000000000c3947 */ /* 0x000fea0003800000 */
[----:B--2---:R-:W4:Y:S02]  /*4ec0*/  LDG.E.U8 R125, desc[UR36][R10.64+0x31] ;  /* 0x000031240a7d7981 */ /* 0x004f24000c1e1100 */
[----:B----4-:R-:W-:-:S05]  /*4ed0*/  PRMT R3, R125, 0x8880, RZ ;  /* 0x000088807d037816 */ /* 0x010fca00000000ff */
[----:B------:R-:W-:-:S07]  /*4ee0*/  IMAD R120, R3, R124, RZ ;  /* 0x0000007c03787224 */ /* 0x000fce00078e02ff */
.L_x_188:
[----:B------:R-:W-:Y:S05]  /*4ef0*/  BSYNC B1 ;  /* 0x0000000000017941 */ /* 0x000fea0003800000 */
.L_x_187:
[----:B------:R-:W-:Y:S01]  /*4f00*/  @!P3 IMAD R51, R51, R121, R120 ;  /* 0x000000793333b224 */ /* 0x000fe200078e0278 */
[----:B------:R-:W-:Y:S04]  /*4f10*/  BSSY B1, `(.L_x_189) ;  /* 0x0000006000017945 */ /* 0x000fe80003800000 */
[----:B------:R0:W-:Y:S01]  /*4f20*/  @!P3 STG.E.U8 desc[UR36][R8.64+0x31], R51 ;  /* 0x000031330800b986 */ /* 0x0001e2000c101124 */
[----:B------:R-:W-:Y:S05]  /*4f30*/  @P5 BRA `(.L_x_190) ;  /* 0x00000000000c5947 */ /* 0x000fea0003800000 */
[----:B--2---:R-:W4:Y:S02]  /*4f40*/  LDG.E.U8 R125, desc[UR36][R20.64+0x38] ;  /* 0x00003824147d7981 */ /* 0x004f24000c1e1100 */
[----:B----4-:R-:W-:-:S05]  /*4f50*/  PRMT R3, R125, 0x8880, RZ ;  /* 0x000088807d037816 */ /* 0x010fca00000000ff */
[----:B------:R-:W-:-:S07]  /*4f60*/  IMAD R120, R3, R124, RZ ;  /* 0x0000007c03787224 */ /* 0x000fce00078e02ff */
.L_x_190:
[----:B------:R-:W-:Y:S05]  /*4f70*/  BSYNC B1 ;  /* 0x0000000000017941 */ /* 0x000fea0003800000 */
.L_x_189:
[----:B----4-:R-:W-:Y:S01]  /*4f80*/  @!P5 IMAD R3, R52, R121, R120 ;  /* 0x000000793403d224 */ /* 0x010fe200078e0278 */
[----:B------:R-:W-:Y:S04]  /*4f90*/  BSSY B1, `(.L_x_191) ;  /* 0x0000006000017945 */ /* 0x000fe80003800000 */
[----:B------:R4:W-:Y:S01]  /*4fa0*/  @!P5 STG.E.U8 desc[UR36][R4.64+0x38], R3 ;  /* 0x000038030400d986 */ /* 0x0009e2000c101124 */
[----:B------:R-:W-:Y:S05]  /*4fb0*/  @P1 BRA `(.L_x_192) ;  /* 0x00000000000c1947 */ /* 0x000fea0003800000 */
[----:B--2---:R-:W4:Y:S02]  /*4fc0*/  LDG.E.U8 R125, desc[UR36][R20.64+0x39] ;  /* 0x00003924147d7981 */ /* 0x004f24000c1e1100 */
[----:B----4-:R-:W-:-:S05]  /*4fd0*/  PRMT R3, R125, 0x8880, RZ ;  /* 0x000088807d037816 */ /* 0x010fca00000000ff */
[----:B------:R-:W-:-:S07]  /*4fe0*/  IMAD R120, R3, R124, RZ ;  /* 0x0000007c03787224 */ /* 0x000fce00078e02ff */
.L_x_192:
[----:B------:R-:W-:Y:S05]  /*4ff0*/  BSYNC B1 ;  /* 0x0000000000017941 */ /* 0x000fea0003800000 */
.L_x_191:
        /* <DEDUP_REMOVED lines=11> */
.L_x_194:
[----:B------:R-:W-:Y:S05]  /*50b0*/  BSYNC B1 ;  /* 0x0000000000017941 */ /* 0x000fea0003800000 */
.L_x_193:
[----:B----4-:R-:W-:Y:S01]  /*50c0*/  @!P4 IMAD R3, R54, R121, R120 ;  /* 0x000000793603c224 */ /* 0x010fe200078e0278 */
[----:B------:R-:W-:Y:S04]  /*50d0*/  BSSY B1, `(.L_x_195) ;  /* 0x0000006000017945 */ /* 0x000fe80003800000 */
[----:B------:R4:W-:Y:S01]  /*50e0*/  @!P4 STG.E.U8 desc[UR36][R8.64+0x38], R3 ;  /* 0x000038030800c986 */ /* 0x0009e2000c101124 */
[----:B------:R-:W-:Y:S05]  /*50f0*/  @P3 BRA `(.L_x_196) ;  /* 0x00000000000c3947 */ /* 0x000fea0003800000 */
[----:B--2---:R-:W4:Y:S02]  /*5100*/  LDG.E.U8 R125, desc[UR36][R10.64+0x39] ;  /* 0x000039240a7d7981 */ /* 0x004f24000c1e1100 */
[----:B----4-:R-:W-:-:S05]  /*5110*/  PRMT R3, R125, 0x8880, RZ ;  /* 0x000088807d037816 */ /* 0x010fca00000000ff */
[----:B------:R-:W-:-:S07]  /*5120*/  IMAD R120, R3, R124, RZ ;  /* 0x0000007c03787224 */ /* 0x000fce00078e02ff */
.L_x_196:
[----:B------:R-:W-:Y:S05]  /*5130*/  BSYNC B1 ;  /* 0x0000000000017941 */ /* 0x000fea0003800000 */
.L_x_195:
[----:B------:R-:W-:Y:S01]  /*5140*/  @!P3 IMAD R55, R55, R121, R120 ;  /* 0x000000793737b224 */ /* 0x000fe200078e0278 */
[----:B------:R-:W-:Y:S04]  /*5150*/  BSSY B1, `(.L_x_197) ;  /* 0x0000006000017945 */ /* 0x000fe80003800000 */
[----:B------:R0:W-:Y:S01]  /*5160*/  @!P3 STG.E.U8 desc[UR36][R8.64+0x39], R55 ;  /* 0x000039370800b986 */ /* 0x0001e2000c101124 */
[----:B------:R-:W-:Y:S05]  /*5170*/  @P5 BRA `(.L_x_198) ;  /* 0x00000000000c5947 */ /* 0x000fea0003800000 */
[----:B--2---:R-:W4:Y:S02]  /*5180*/  LDG.E.U8 R125, desc[UR36][R20.64+0x40] ;  /* 0x00004024147d7981 */ /* 0x004f24000c1e1100 */
[----:B----4-:R-:W-:-:S05]  /*5190*/  PRMT R3, R125, 0x8880, RZ ;  /* 0x000088807d037816 */ /* 0x010fca00000000ff */
[----:B------:R-:W-:-:S07]  /*51a0*/  IMAD R120, R3, R124, RZ ;  /* 0x0000007c03787224 */ /* 0x000fce00078e02ff */
.L_x_198:
[----:B------:R-:W-:Y:S05]  /*51b0*/  BSYNC B1 ;  /* 0x0000000000017941 */ /* 0x000fea0003800000 */
.L_x_197:
[----:B----4-:R-:W-:Y:S01]  /*51c0*/  @!P5 IMAD R3, R56, R121, R120 ;  /* 0x000000793803d224 */ /* 0x010fe200078e0278 */
[----:B------:R-:W-:Y:S04]  /*51d0*/  BSSY B1, `(.L_x_199) ;  /* 0x0000006000017945 */ /* 0x000fe80003800000 */
[----:B------:R4:W-:Y:S01]  /*51e0*/  @!P5 STG.E.U8 desc[UR36][R4.64+0x40], R3 ;  /* 0x000040030400d986 */ /* 0x0009e2000c101124 */
[----:B------:R-:W-:Y:S05]  /*51f0*/  @P1 BRA `(.L_x_200) ;  /* 0x00000000000c1947 */ /* 0x000fea0003800000 */
[----:B--2---:R-:W4:Y:S02]  /*5200*/  LDG.E.U8 R125, desc[UR36][R20.64+0x41] ;  /* 0x00004124147d7981 */ /* 0x004f24000c1e1100 */
[----:B----4-:R-:W-:-:S05]  /*5210*/  PRMT R3, R125, 0x8880, RZ ;  /* 0x000088807d037816 */ /* 0x010fca00000000ff */
[----:B------:R-:W-:-:S07]  /*5220*/  IMAD R120, R3, R124, RZ ;  /* 0x0000007c03787224 */ /* 0x000fce00078e02ff */
.L_x_200:
[----:B------:R-:W-:Y:S05]  /*5230*/  BSYNC B1 ;  /* 0x0000000000017941 */ /* 0x000fea0003800000 */
.L_x_199:
        /* <DEDUP_REMOVED lines=11> */
.L_x_202:
[----:B------:R-:W-:Y:S05]  /*52f0*/  BSYNC B1 ;  /* 0x0000000000017941 */ /* 0x000fea0003800000 */
.L_x_201:
[----:B----4-:R-:W-:Y:S01]  /*5300*/  @!P4 IMAD R3, R58, R121, R120 ;  /* 0x000000793a03c224 */ /* 0x010fe200078e0278 */
[----:B------:R-:W-:Y:S04]  /*5310*/  BSSY B1, `(.L_x_203) ;  /* 0x0000006000017945 */ /* 0x000fe80003800000 */
[----:B------:R4:W-:Y:S01]  /*5320*/  @!P4 STG.E.U8 desc[UR36][R8.64+0x40], R3 ;  /* 0x000040030800c986 */ /* 0x0009e2000c101124 */
[----:B------:R-:W-:Y:S05]  /*5330*/  @P3 BRA `(.L_x_204) ;  /* 0x00000000000c3947 */ /* 0x000fea0003800000 */
[----:B--2---:R-:W4:Y:S02]  /*5340*/  LDG.E.U8 R125, desc[UR36][R10.64+0x41] ;  /* 0x000041240a7d7981 */ /* 0x004f24000c1e1100 */
[----:B----4-:R-:W-:-:S05]  /*5350*/  PRMT R3, R125, 0x8880, RZ ;  /* 0x000088807d037816 */ /* 0x010fca00000000ff */
[----:B------:R-:W-:-:S07]  /*5360*/  IMAD R120, R3, R124, RZ ;  /* 0x0000007c03787224 */ /* 0x000fce00078e02ff */
.L_x_204:
[----:B------:R-:W-:Y:S05]  /*5370*/  BSYNC B1 ;  /* 0x0000000000017941 */ /* 0x000fea0003800000 */
.L_x_203:
[----:B------:R-:W-:Y:S01]  /*5380*/  @!P3 IMAD R59, R59, R121, R120 ;  /* 0x000000793b3bb224 */ /* 0x000fe200078e0278 */
[----:B------:R-:W-:Y:S04]  /*5390*/  BSSY B1, `(.L_x_205) ;  /* 0x0000006000017945 */ /* 0x000fe80003800000 */
[----:B------:R0:W-:Y:S01]  /*53a0*/  @!P3 STG.E.U8 desc[UR36][R8.64+0x41], R59 ;  /* 0x0000413b0800b986 */ /* 0x0001e2000c101124 */
[----:B------:R-:W-:Y:S05]  /*53b0*/  @P5 BRA `(.L_x_206) ;  /* 0x00000000000c5947 */ /* 0x000fea0003800000 */
[----:B--2---:R-:W4:Y:S02]  /*53c0*/  LDG.E.U8 R125, desc[UR36][R20.64+0x48] ;  /* 0x00004824147d7981 */ /* 0x004f24000c1e1100 */
[----:B----4-:R-:W-:-:S05]  /*53d0*/  PRMT R3, R125, 0x8880, RZ ;  /* 0x000088807d037816 */ /* 0x010fca00000000ff */
[----:B------:R-:W-:-:S07]  /*53e0*/  IMAD R120, R3, R124, RZ ;  /* 0x0000007c03787224 */ /* 0x000fce00078e02ff */
.L_x_206:
[----:B------:R-:W-:Y:S05]  /*53f0*/  BSYNC B1 ;  /* 0x0000000000017941 */ /* 0x000fea0003800000 */
.L_x_205:
[----:B----4-:R-:W-:Y:S01]  /*5400*/  @!P5 IMAD R3, R60, R121, R120 ;  /* 0x000000793c03d224 */ /* 0x010fe200078e0278 */
[----:B------:R-:W-:Y:S04]  /*5410*/  BSSY B1, `(.L_x_207) ;  /* 0x0000006000017945 */ /* 0x000fe80003800000 */
[----:B------:R4:W-:Y:S01]  /*5420*/  @!P5 STG.E.U8 desc[UR36][R4.64+0x48], R3 ;  /* 0x000048030400d986 */ /* 0x0009e2000c101124 */
[----:B------:R-:W-:Y:S05]  /*5430*/  @P1 BRA `(.L_x_208) ;  /* 0x00000000000c1947 */ /* 0x000fea0003800000 */
[----:B--2---:R-:W4:Y:S02]  /*5440*/  LDG.E.U8 R125, desc[UR36][R20.64+0x49] ;  /* 0x00004924147d7981 */ /* 0x004f24000c1e1100 */
[----:B----4-:R-:W-:-:S05]  /*5450*/  PRMT R3, R125, 0x8880, RZ ;  /* 0x000088807d037816 */ /* 0x010fca00000000ff */
[----:B------:R-:W-:-:S07]  /*5460*/  IMAD R120, R3, R124, RZ ;  /* 0x0000007c03787224 */ /* 0x000fce00078e02ff */
.L_x_208:
[----:B------:R-:W-:Y:S05]  /*5470*/  BSYNC B1 ;  /* 0x0000000000017941 */ /* 0x000fea0003800000 */
.L_x_207:
        /* <DEDUP_REMOVED lines=11> */
.L_x_210:
[----:B------:R-:W-:Y:S05]  /*5530*/  BSYNC B1 ;  /* 0x0000000000017941 */ /* 0x000fea0003800000 */
.L_x_209:
[----:B----4-:R-:W-:Y:S01]  /*5540*/  @!P4 IMAD R3, R62, R121, R120 ;  /* 0x000000793e03c224 */ /* 0x010fe200078e0278 */
[----:B------:R-:W-:Y:S04]  /*5550*/  BSSY B1, `(.L_x_211) ;  /* 0x0000006000017945 */ /* 0x000fe80003800000 */
[----:B------:R4:W-:Y:S01]  /*5560*/  @!P4 STG.E.U8 desc[UR36][R8.64+0x48], R3 ;  /* 0x000048030800c986 */ /* 0x0009e2000c101124 */
[----:B------:R-:W-:Y:S05]  /*5570*/  @P3 BRA `(.L_x_212) ;  /* 0x00000000000c3947 */ /* 0x000fea0003800000 */
[----:B--2---:R-:W4:Y:S02]  /*5580*/  LDG.E.U8 R125, desc[UR36][R10.64+0x49] ;  /* 0x000049240a7d7981 */ /* 0x004f24000c1e1100 */
[----:B----4-:R-:W-:-:S05]  /*5590*/  PRMT R3, R125, 0x8880, RZ ;  /* 0x000088807d037816 */ /* 0x010fca00000000ff */
[----:B------:R-:W-:-:S07]  /*55a0*/  IMAD R120, R3, R124, RZ ;  /* 0x0000007c03787224 */ /* 0x000fce00078e02ff */
.L_x_212:
[----:B------:R-:W-:Y:S05]  /*55b0*/  BSYNC B1 ;  /* 0x0000000000017941 */ /* 0x000fea0003800000 */
.L_x_211:
[----:B------:R-:W-:Y:S01]  /*55c0*/  @!P3 IMAD R63, R63, R121, R120 ;  /* 0x000000793f3fb224 */ /* 0x000fe200078e0278 */
[----:B------:R-:W-:Y:S04]  /*55d0*/  BSSY B1, `(.L_x_213) ;  /* 0x0000006000017945 */ /* 0x000fe80003800000 */
[----:B------:R0:W-:Y:S01]  /*55e0*/  @!P3 STG.E.U8 desc[UR36][R8.64+0x49], R63 ;  /* 0x0000493f0800b986 */ /* 0x0001e2000c101124 */
[----:B------:R-:W-:Y:S05]  /*55f0*/  @P5 BRA `(.L_x_214) ;  /* 0x00000000000c5947 */ /* 0x000fea0003800000 */
[----:B--2---:R-:W4:Y:S02]  /*5600*/  LDG.E.U8 R125, desc[UR36][R20.64+0x50] ;  /* 0x00005024147d7981 */ /* 0x004f24000c1e1100 */
[----:B----4-:R-:W-:-:S05]  /*5610*/  PRMT R3, R125, 0x8880, RZ ;  /* 0x000088807d037816 */ /* 0x010fca00000000ff */
[----:B------:R-:W-:-:S07]  /*5620*/  IMAD R120, R3, R124, RZ ;  /* 0x0000007c03787224 */ /* 0x000fce00078e02ff */
.L_x_214:
[----:B------:R-:W-:Y:S05]  /*5630*/  BSYNC B1 ;  /* 0x0000000000017941 */ /* 0x000fea0003800000 */
.L_x_213:
[----:B----4-:R-:W-:Y:S01]  /*5640*/  @!P5 IMAD R3, R64, R121, R120 ;  /* 0x000000794003d224 */ /* 0x010fe200078e0278 */
[----:B------:R-:W-:Y:S04]  /*5650*/  BSSY B1, `(.L_x_215) ;  /* 0x0000006000017945 */ /* 0x000fe80003800000 */
[----:B------:R4:W-:Y:S01]  /*5660*/  @!P5 STG.E.U8 desc[UR36][R4.64+0x50], R3 ;  /* 0x000050030400d986 */ /* 0x0009e2000c101124 */
[----:B------:R-:W-:Y:S05]  /*5670*/  @P1 BRA `(.L_x_216) ;  /* 0x00000000000c1947 */ /* 0x000fea0003800000 */
[----:B--2---:R-:W4:Y:S02]  /*5680*/  LDG.E.U8 R125, desc[UR36][R20.64+0x51] ;  /* 0x00005124147d7981 */ /* 0x004f24000c1e1100 */
[----:B----4-:R-:W-:-:S05]  /*5690*/  PRMT R3, R125, 0x8880, RZ ;  /* 0x000088807d037816 */ /* 0x010fca00000000ff */
[----:B------:R-:W-:-:S07]  /*56a0*/  IMAD R120, R3, R124, RZ ;  /* 0x0000007c03787224 */ /* 0x000fce00078e02ff */
.L_x_216:
[----:B------:R-:W-:Y:S05]  /*56b0*/  BSYNC B1 ;  /* 0x0000000000017941 */ /* 0x000fea0003800000 */
.L_x_215:
[C---:B------:R-:W-:Y:S01]  /*56c0*/  ISETP.LT.OR P4, PT, R134.reuse, 0x51, !P0 ;  /* 0x000000518600780c */ /* 0x040fe20004781670 */
[----:B------:R-:W-:Y:S01]  /*56d0*/  @!P1 IMAD R65, R65, R121, R120 ;  /* 0x0000007941419224 */ /* 0x000fe200078e0278 */
[----:B------:R-:W-:Y:S01]  /*56e0*/  BSSY B1, `(.L_x_217) ;  /* 0x000000a000017945 */ /* 0x000fe20003800000 */
[C---:B------:R-:W-:Y:S02]  /*56f0*/  ISETP.LT.OR P3, PT, R134.reuse, 0x52, !P0 ;  /* 0x000000528600780c */ /* 0x040fe40004761670 */
        /* <DEDUP_REMOVED lines=8> */
.L_x_218:
[----:B------:R-:W-:Y:S05]  /*5780*/  BSYNC B1 ;  /* 0x0000000000017941 */ /* 0x000fea0003800000 */
.L_x_217:
[----:B----4-:R-:W-:Y:S01]  /*5790*/  @!P4 IMAD R3, R66, R121, R120 ;  /* 0x000000794203c224 */ /* 0x010fe200078e0278 */
[----:B------:R-:W-:Y:S04]  /*57a0*/  BSSY B1, `(.L_x_219) ;  /* 0x0000006000017945 */ /* 0x000fe80003800000 */
[----:B------:R4:W-:Y:S01]  /*57b0*/  @!P4 STG.E.U8 desc[UR36][R8.64+0x50], R3 ;  /* 0x000050030800c986 */ /* 0x0009e2000c101124 */
[----:B------:R-:W-:Y:S05]  /*57c0*/  @P3 BRA `(.L_x_220) ;  /* 0x00000000000c3947 */ /* 0x000fea0003800000 */
[----:B--2---:R-:W4:Y:S02]  /*57d0*/  LDG.E.U8 R125, desc[UR36][R10.64+0x51] ;  /* 0x000051240a7d7981 */ /* 0x004f24000c1e1100 */
[----:B----4-:R-:W-:-:S05]  /*57e0*/  PRMT R3, R125, 0x8880, RZ ;  /* 0x000088807d037816 */ /* 0x010fca00000000ff */
[----:B------:R-:W-:-:S07]  /*57f0*/  IMAD R120, R3, R124, RZ ;  /* 0x0000007c03787224 */ /* 0x000fce00078e02ff */
.L_x_220:
[----:B------:R-:W-:Y:S05]  /*5800*/  BSYNC B1 ;  /* 0x0000000000017941 */ /* 0x000fea0003800000 */
.L_x_219:
[----:B------:R-:W-:Y:S01]  /*5810*/  @!P3 IMAD R67, R67, R121, R120 ;  /* 0x000000794343b224 */ /* 0x000fe200078e0278 */
[----:B------:R-:W-:Y:S04]  /*5820*/  BSSY B1, `(.L_x_221) ;  /* 0x0000006000017945 */ /* 0x000fe80003800000 */
[----:B------:R0:W-:Y:S01]  /*5830*/  @!P3 STG.E.U8 desc[UR36][R8.64+0x51], R67 ;  /* 0x000051430800b986 */ /* 0x0001e2000c101124 */
[----:B------:R-:W-:Y:S05]  /*5840*/  @P1 BRA `(.L_x_222) ;  /* 0x00000000000c1947 */ /* 0x000fea0003800000 */
[----:B--2---:R-:W4:Y:S02]  /*5850*/  LDG.E.U8 R125, desc[UR36][R20.64+0x58] ;  /* 0x00005824147d7981 */ /* 0x004f24000c1e1100 */
[----:B----4-:R-:W-:-:S05]  /*5860*/  PRMT R3, R125, 0x8880, RZ ;  /* 0x000088807d037816 */ /* 0x010fca00000000ff */
[----:B------:R-:W-:-:S07]  /*5870*/  IMAD R120, R3, R124, RZ ;  /* 0x0000007c03787224 */ /* 0x000fce00078e02ff */
.L_x_222:
[----:B------:R-:W-:Y:S05]  /*5880*/  BSYNC B1 ;  /* 0x0000000000017941 */ /* 0x000fea0003800000 */
.L_x_221:
[----:B----4-:R-:W-:Y:S01]  /*5890*/  @!P1 IMAD R3, R68, R121, R120 ;  /* 0x0000007944039224 */ /* 0x010fe200078e0278 */
[----:B------:R-:W-:Y:S04]  /*58a0*/  BSSY B1, `(.L_x_223) ;  /* 0x0000006000017945 */ /* 0x000fe80003800000 */
[----:B------:R4:W-:Y:S01]  /*58b0*/  @!P1 STG.E.U8 desc[UR36][R4.64+0x58], R3 ;  /* 0x0000580304009986 */ /* 0x0009e2000c101124 */
[----:B------:R-:W-:Y:S05]  /*58c0*/  @P2 BRA `(.L_x_224) ;  /* 0x00000000000c2947 */ /* 0x000fea0003800000 */
[----:B--2---:R-:W4:Y:S02]  /*58d0*/  LDG.E.U8 R125, desc[UR36][R20.64+0x59] ;  /* 0x00005924147d7981 */ /* 0x004f24000c1e1100 */
[----:B----4-:R-:W-:-:S05]  /*58e0*/  PRMT R3, R125, 0x8880, RZ ;  /* 0x000088807d037816 */ /* 0x010fca00000000ff */
[----:B------:R-:W-:-:S07]  /*58f0*/  IMAD R120, R3, R124, RZ ;  /* 0x0000007c03787224 */ /* 0x000fce00078e02ff */
.L_x_224:
[----:B------:R-:W-:Y:S05]  /*5900*/  BSYNC B1 ;  /* 0x0000000000017941 */ /* 0x000fea0003800000 */
.L_x_223:
[----:B------:R-:W-:Y:S01]  /*5910*/  @!P2 IMAD R69, R69, R121, R120 ;  /* 0x000000794545a224 */ /* 0x000fe200078e0278 */
[----:B------:R-:W-:Y:S04]  /*5920*/  BSSY B1, `(.L_x_225) ;  /* 0x0000006000017945 */ /* 0x000fe80003800000 */
[----:B------:R0:W-:Y:S01]  /*5930*/  @!P2 STG.E.U8 desc[UR36][R4.64+0x59], R69 ;  /* 0x000059450400a986 */ /* 0x0001e2000c101124 */
[----:B------:R-:W-:Y:S05]  /*5940*/  @P5 BRA `(.L_x_226) ;  /* 0x00000000000c5947 */ /* 0x000fea0003800000 */
[----:B--2---:R-:W4:Y:S02]  /*5950*/  LDG.E.U8 R125, desc[UR36][R10.64+0x58] ;  /* 0x000058240a7d7981 */ /* 0x004f24000c1e1100 */
[----:B----4-:R-:W-:-:S05]  /*5960*/  PRMT R3, R125, 0x8880, RZ ;  /* 0x000088807d037816 */ /* 0x010fca00000000ff */
[----:B------:R-:W-:-:S07]  /*5970*/  IMAD R120, R3, R124, RZ ;  /* 0x0000007c03787224 */ /* 0x000fce00078e02ff */
.L_x_226:
[----:B------:R-:W-:Y:S05]  /*5980*/  BSYNC B1 ;  /* 0x0000000000017941 */ /* 0x000fea0003800000 */
.L_x_225:
[----:B----4-:R-:W-:Y:S01]  /*5990*/  @!P5 IMAD R3, R70, R121, R120 ;  /* 0x000000794603d224 */ /* 0x010fe200078e0278 */
[----:B------:R-:W-:Y:S01]  /*59a0*/  ISETP.LT.OR P0, PT, R134, 0x5a, !P0 ;  /* 0x0000005a8600780c */ /* 0x000fe20004701670 */
[----:B------:R-:W-:Y:S03]  /*59b0*/  BSSY B1, `(.L_x_227) ;  /* 0x0000006000017945 */ /* 0x000fe60003800000 */
[----:B------:R4:W-:Y:S09]  /*59c0*/  @!P5 STG.E.U8 desc[UR36][R8.64+0x58], R3 ;  /* 0x000058030800d986 */ /* 0x0009f2000c101124 */
[----:B------:R-:W-:Y:S05]  /*59d0*/  @P0 BRA `(.L_x_228) ;  /* 0x00000000000c0947 */ /* 0x000fea0003800000 */
[----:B--2---:R-:W4:Y:S02]  /*59e0*/  LDG.E.U8 R125, desc[UR36][R10.64+0x59] ;  /* 0x000059240a7d7981 */ /* 0x004f24000c1e1100 */
[----:B----4-:R-:W-:-:S05]  /*59f0*/  PRMT R3, R125, 0x8880, RZ ;  /* 0x000088807d037816 */ /* 0x010fca00000000ff */
[----:B------:R-:W-:-:S07]  /*5a00*/  IMAD R120, R3, R124, RZ ;  /* 0x0000007c03787224 */ /* 0x000fce00078e02ff */
.L_x_228:
[----:B------:R-:W-:Y:S05]  /*5a10*/  BSYNC B1 ;  /* 0x0000000000017941 */ /* 0x000fea0003800000 */
.L_x_227:
[----:B------:R-:W-:Y:S01]  /*5a20*/  IMAD R71, R71, R121, R120 ;  /* 0x0000007947477224 */ /* 0x000fe200078e0278 */
[----:B------:R-:W-:Y:S06]  /*5a30*/  @P0 BRA `(.L_x_229) ;  /* 0x0000001000980947 */ /* 0x000fec0003800000 */
[----:B------:R0:W-:Y:S01]  /*5a40*/  STG.E.U8 desc[UR36][R8.64+0x59], R71 ;  /* 0x0000594708007986 */ /* 0x0001e2000c101124 */
[----:B------:R-:W-:Y:S05]  /*5a50*/  BRA `(.L_x_229) ;  /* 0x0000001000907947 */ /* 0x000fea0003800000 */
.L_x_36:
[C---:B------:R-:W-:Y:S02]  /*5a60*/  ISETP.GE.AND P2, PT, R3.reuse, 0x1, PT ;  /* 0x000000010300780c */ /* 0x040fe40003f46270 */
[----:B------:R-:W-:Y:S02]  /*5a70*/  ISETP.GE.AND P1, PT, R3, 0x9, PT ;  /* 0x000000090300780c */ /* 0x000fe40003f26270 */
[C---:B------:R-:W-:Y:S02]  /*5a80*/  ISETP.LT.OR P3, PT, R134.reuse, 0x1, !P2 ;  /* 0x000000018600780c */ /* 0x040fe40005761670 */
[C---:B------:R-:W-:Y:S02]  /*5a90*/  ISETP.LT.OR P5, PT, R134.reuse, 0x2, !P2 ;  /* 0x000000028600780c */ /* 0x040fe400057a1670 */
[C---:B------:R-:W-:Y:S02]  /*5aa0*/  ISETP.LT.OR P0, PT, R134.reuse, 0x1, !P1 ;  /* 0x000000018600780c */ /* 0x040fe40004f01670 */
[----:B------:R-:W-:-:S07]  /*5ab0*/  ISETP.LT.OR P4, PT, R134, 0x2, !P1 ;  /* 0x000000028600780c */ /* 0x000fce0004f81670 */
[-C--:B------:R-:W-:Y:S02]  /*5ac0*/  @!P3 IMAD R11, R72, R121.reuse, RZ ;  /* 0x00000079480bb224 */ /* 0x080fe400078e02ff */
[-C--:B------:R-:W-:Y:S02]  /*5ad0*/  @!P5 IMAD R73, R73, R121.reuse, RZ ;  /* 0x000000794949d224 */ /* 0x080fe400078e02ff */
[-C--:B------:R-:W-:Y:S01]  /*5ae0*/  @!P0 IMAD R13, R74, R121.reuse, RZ ;  /* 0x000000794a0d8224 */ /* 0x080fe200078e02ff */
[----:B------:R0:W-:Y:S01]  /*5af0*/  @!P3 STG.E.U8 desc[UR36][R126.64], R11 ;  /* 0x0000000b7e00b986 */ /* 0x0001e2000c101124 */
[C---:B------:R-:W-:Y:S01]  /*5b00*/  ISETP.LT.OR P3, PT, R134.reuse, 0x9, !P2 ;  /* 0x000000098600780c */ /* 0x040fe20005761670 */
[----:B------:R-:W-:Y:S02]  /*5b10*/  @!P4 IMAD R75, R75, R121, RZ ;  /* 0x000000794b4bc224 */ /* 0x000fe400078e02ff */
[----:B------:R-:W-:Y:S01]  /*5b20*/  @!P5 STG.E.U8 desc[UR36][R126.64+0x1], R73 ;  /* 0x000001497e00d986 */ /* 0x000fe2000c101124 */
[----:B------:R-:W-:-:S03]  /*5b30*/  ISETP.LT.OR P5, PT, R134, 0xa, !P2 ;  /* 0x0000000a8600780c */ /* 0x000fc600057a1670 */
[----:B------:R1:W-:Y:S01]  /*5b40*/  @!P0 STG.E.U8 desc[UR36][R6.64], R13 ;  /* 0x0000000d06008986 */ /* 0x0003e2000c101124 */
[----:B------:R-:W-:-:S03]  /*5b50*/  ISETP.LT.OR P0, PT, R134, 0x9, !P1 ;  /* 0x000000098600780c */ /* 0x000fc60004f01670 */
[----:B------:R-:W-:Y:S01]  /*5b60*/  @!P4 STG.E.U8 desc[UR36][R6.64+0x1], R75 ;  /* 0x0000014b0600c986 */ /* 0x000fe2000c101124 */
[----:B------:R-:W-:Y:S01]  /*5b70*/  ISETP.LT.OR P4, PT, R134, 0xa, !P1 ;  /* 0x0000000a8600780c */ /* 0x000fe20004f81670 */
[----:B------:R-:W-:-:S04]  /*5b80*/  @!P3 IMAD R15, R76, R121, RZ ;  /* 0x000000794c0fb224 */ /* 0x000fc800078e02ff */
[-C--:B------:R-:W-:Y:S01]  /*5b90*/  @!P5 IMAD R77, R77, R121.reuse, RZ ;  /* 0x000000794d4dd224 */ /* 0x080fe200078e02ff */
[----:B------:R3:W-:Y:S01]  /*5ba0*/  @!P3 STG.E.U8 desc[UR36][R126.64+0x8], R15 ;  /* 0x0000080f7e00b986 */ /* 0x0007e2000c101124 */
[----:B------:R-:W-:Y:S02]  /*5bb0*/  ISETP.LT.OR P3, PT, R134, 0x11, !P2 ;  /* 0x000000118600780c */ /* 0x000fe40005761670 */
[-C--:B0-----:R-:W-:Y:S01]  /*5bc0*/  @!P0 IMAD R11, R78, R121.reuse, RZ ;  /* 0x000000794e0b8224 */ /* 0x081fe200078e02ff */
[----:B------:R-:W-:Y:S01]  /*5bd0*/  @!P5 STG.E.U8 desc[UR36][R126.64+0x9], R77 ;  /* 0x0000094d7e00d986 */ /* 0x000fe2000c101124 */
[C---:B------:R-:W-:Y:S02]  /*5be0*/  ISETP.LT.OR P5, PT, R134.reuse, 0x12, !P2 ;  /* 0x000000128600780c */ /* 0x040fe400057a1670 */
[----:B------:R-:W-:Y:S01]  /*5bf0*/  @!P4 IMAD R79, R79, R121, RZ ;  /* 0x000000794f4fc224 */ /* 0x000fe200078e02ff */
[----:B------:R0:W-:Y:S01]  /*5c00*/  @!P0 STG.E.U8 desc[UR36][R6.64+0x8], R11 ;  /* 0x0000080b06008986 */ /* 0x0001e2000c101124 */
[----:B------:R-:W-:-:S03]  /*5c10*/  ISETP.LT.OR P0, PT, R134, 0x11, !P1 ;  /* 0x000000118600780c */ /* 0x000fc60004f01670 */
[----:B------:R-:W-:Y:S01]  /*5c20*/  @!P4 STG.E.U8 desc[UR36][R6.64+0x9], R79 ;  /* 0x0000094f0600c986 */ /* 0x000fe2000c101124 */
[----:B------:R-:W-:Y:S01]  /*5c30*/  ISETP.LT.OR P4, PT, R134, 0x12, !P1 ;  /* 0x000000128600780c */ /* 0x000fe20004f81670 */
[----:B-1----:R-:W-:-:S04]  /*5c40*/  @!P3 IMAD R13, R80, R121, RZ ;  /* 0x00000079500db224 */ /* 0x002fc800078e02ff */
[-C--:B------:R-:W-:Y:S01]  /*5c50*/  @!P5 IMAD R81, R81, R121.reuse, RZ ;  /* 0x000000795151d224 */ /* 0x080fe200078e02ff */
[----:B------:R1:W-:Y:S01]  /*5c60*/  @!P3 STG.E.U8 desc[UR36][R126.64+0x10], R13 ;  /* 0x0000100d7e00b986 */ /* 0x0003e2000c101124 */
[----:B------:R-:W-:Y:S02]  /*5c70*/  ISETP.LT.OR P3, PT, R134, 0x19, !P2 ;  /* 0x000000198600780c */ /* 0x000fe40005761670 */
[-C--:B---3--:R-:W-:Y:S01]  /*5c80*/  @!P0 IMAD R15, R82, R121.reuse, RZ ;  /* 0x00000079520f8224 */ /* 0x088fe200078e02ff */
[----:B------:R-:W-:Y:S01]  /*5c90*/  @!P5 STG.E.U8 desc[UR36][R126.64+0x11], R81 ;  /* 0x000011517e00d986 */ /* 0x000fe2000c101124 */
[C---:B------:R-:W-:Y:S02]  /*5ca0*/  ISETP.LT.OR P5, PT, R134.reuse, 0x1a, !P2 ;  /* 0x0000001a8600780c */ /* 0x040fe400057a1670 */
[----:B------:R-:W-:Y:S01]  /*5cb0*/  @!P4 IMAD R83, R83, R121, RZ ;  /* 0x000000795353c224 */ /* 0x000fe200078e02ff */
[----:B------:R3:W-:Y:S01]  /*5cc0*/  @!P0 STG.E.U8 desc[UR36][R6.64+0x10], R15 ;  /* 0x0000100f06008986 */ /* 0x0007e2000c101124 */
[----:B------:R-:W-:-:S03]  /*5cd0*/  ISETP.LT.OR P0, PT, R134, 0x19, !P1 ;  /* 0x000000198600780c */ /* 0x000fc60004f01670 */
[----:B------:R-:W-:Y:S01]  /*5ce0*/  @!P4 STG.E.U8 desc[UR36][R6.64+0x11], R83 ;  /* 0x000011530600c986 */ /* 0x000fe2000c101124 */
[----:B------:R-:W-:Y:S01]  /*5cf0*/  ISETP.LT.OR P4, PT, R134, 0x1a, !P1 ;  /* 0x0000001a8600780c */ /* 0x000fe20004f81670 */
[----:B0-----:R-:W-:-:S04]  /*5d00*/  @!P3 IMAD R11, R84, R121, RZ ;  /* 0x00000079540bb224 */ /* 0x001fc800078e02ff */
[-C--:B------:R-:W-:Y:S01]  /*5d10*/  @!P5 IMAD R85, R85, R121.reuse, RZ ;  /* 0x000000795555d224 */ /* 0x080fe200078e02ff */
[----:B------:R0:W-:Y:S01]  /*5d20*/  @!P3 STG.E.U8 desc[UR36][R126.64+0x18], R11 ;  /* 0x0000180b7e00b986 */ /* 0x0001e2000c101124 */
[----:B------:R-:W-:Y:S02]  /*5d30*/  ISETP.LT.OR P3, PT, R134, 0x21, !P2 ;  /* 0x000000218600780c */ /* 0x000fe40005761670 */
[-C--:B-1----:R-:W-:Y:S01]  /*5d40*/  @!P0 IMAD R13, R86, R121.reuse, RZ ;  /* 0x00000079560d8224 */ /* 0x082fe200078e02ff */
[----:B------:R-:W-:Y:S01]  /*5d50*/  @!P5 STG.E.U8 desc[UR36][R126.64+0x19], R85 ;  /* 0x000019557e00d986 */ /* 0x000fe2000c101124 */
[C---:B------:R-:W-:Y:S02]  /*5d60*/  ISETP.LT.OR P5, PT, R134.reuse, 0x22, !P2 ;  /* 0x000000228600780c */ /* 0x040fe400057a1670 */
[----:B------:R-:W-:Y:S01]  /*5d70*/  @!P4 IMAD R87, R87, R121, RZ ;  /* 0x000000795757c224 */ /* 0x000fe200078e02ff */
[----:B------:R1:W-:Y:S01]  /*5d80*/  @!P0 STG.E.U8 desc[UR36][R6.64+0x18], R13 ;  /* 0x0000180d06008986 */ /* 0x0003e2000c101124 */
[----:B------:R-:W-:-:S03]  /*5d90*/  ISETP.LT.OR P0, PT, R134, 0x21, !P1 ;  /* 0x000000218600780c */ /* 0x000fc60004f01670 */
[----:B------:R-:W-:Y:S01]  /*5da0*/  @!P4 STG.E.U8 desc[UR36][R6.64+0x19], R87 ;  /* 0x000019570600c986 */ /* 0x000fe2000c101124 */
[----:B------:R-:W-:Y:S01]  /*5db0*/  ISETP.LT.OR P4, PT, R134, 0x22, !P1 ;  /* 0x000000228600780c */ /* 0x000fe20004f81670 */
[----:B---3--:R-:W-:-:S04]  /*5dc0*/  @!P3 IMAD R15, R88, R121, RZ ;  /* 0x00000079580fb224 */ /* 0x008fc800078e02ff */
        /* <DEDUP_REMOVED lines=76> */
[C---:B------:R-:W-:Y:S01]  /*6290*/  ISETP.LT.OR P2, PT, R134.reuse, 0x5a, !P2 ;  /* 0x0000005a8600780c */ /* 0x040fe20005741670 */
[----:B------:R-:W-:Y:S01]  /*62a0*/  @!P5 STG.E.U8 desc[UR36][R126.64+0x51], R113 ;  /* 0x000051717e00d986 */ /* 0x000fe2000c101124 */
[C---:B------:R-:W-:Y:S01]  /*62b0*/  ISETP.LT.OR P5, PT, R134.reuse, 0x59, !P1 ;  /* 0x000000598600780c */ /* 0x040fe20004fa1670 */
[----:B------:R-:W-:Y:S01]  /*62c0*/  @!P4 IMAD R115, R115, R121, RZ ;  /* 0x000000797373c224 */ /* 0x000fe200078e02ff */
[----:B------:R-:W-:Y:S01]  /*62d0*/  ISETP.LT.OR P1, PT, R134, 0x5a, !P1 ;  /* 0x0000005a8600780c */ /* 0x000fe20004f21670 */
[----:B------:R0:W-:Y:S01]  /*62e0*/  @!P0 STG.E.U8 desc[UR36][R6.64+0x50], R11 ;  /* 0x0000500b06008986 */ /* 0x0001e2000c101124 */
[----:B------:R-:W-:-:S03]  /*62f0*/  ISETP.GE.AND P0, PT, R3, 0x81, PT ;  /* 0x000000810300780c */ /* 0x000fc60003f06270 */
[----:B------:R-:W-:Y:S01]  /*6300*/  @!P4 STG.E.U8 desc[UR36][R6.64+0x51], R115 ;  /* 0x000051730600c986 */ /* 0x000fe2000c101124 */
[-C--:B-1----:R-:W-:Y:S01]  /*6310*/  @!P3 IMAD R13, R116, R121.reuse, RZ ;  /* 0x00000079740db224 */ /* 0x082fe200078e02ff */
[C---:B------:R-:W-:Y:S02]  /*6320*/  ISETP.LT.OR P4, PT, R134.reuse, 0x1, !P0 ;  /* 0x000000018600780c */ /* 0x040fe40004781670 */
[-C--:B------:R-:W-:Y:S02]  /*6330*/  @!P2 IMAD R117, R117, R121.reuse, RZ ;  /* 0x000000797575a224 */ /* 0x080fe400078e02ff */
[----:B------:R1:W-:Y:S01]  /*6340*/  @!P3 STG.E.U8 desc[UR36][R126.64+0x58], R13 ;  /* 0x0000580d7e00b986 */ /* 0x0003e2000c101124 */
[----:B------:R-:W-:Y:S01]  /*6350*/  ISETP.LT.OR P3, PT, R134, 0x2, !P0 ;  /* 0x000000028600780c */ /* 0x000fe20004761670 */
[-C--:B---3--:R-:W-:Y:S02]  /*6360*/  @!P5 IMAD R15, R118, R121.reuse, RZ ;  /* 0x00000079760fd224 */ /* 0x088fe400078e02ff */
[----:B------:R-:W-:Y:S01]  /*6370*/  @!P2 STG.E.U8 desc[UR36][R126.64+0x59], R117 ;  /* 0x000059757e00a986 */ /* 0x000fe2000c101124 */
[----:B------:R-:W-:Y:S01]  /*6380*/  ISETP.GE.AND P2, PT, R3, 0x89, PT ;  /* 0x000000890300780c */ /* 0x000fe20003f46270 */
[----:B------:R-:W-:-:S02]  /*6390*/  @!P1 IMAD R119, R119, R121, RZ ;  /* 0x0000007977779224 */ /* 0x000fc400078e02ff */
[----:B------:R-:W-:Y:S01]  /*63a0*/  @!P5 STG.E.U8 desc[UR36][R6.64+0x58], R15 ;  /* 0x0000580f0600d986 */ /* 0x000fe2000c101124 */
[-C--:B------:R-:W-:Y:S01]  /*63b0*/  @!P4 IMAD R3, R24, R121.reuse, RZ ;  /* 0x000000791803c224 */ /* 0x080fe200078e02ff */
[C---:B------:R-:W-:Y:S02]  /*63c0*/  ISETP.LT.OR P5, PT, R134.reuse, 0x1, !P2 ;  /* 0x000000018600780c */ /* 0x040fe400057a1670 */
[----:B------:R-:W-:Y:S01]  /*63d0*/  @!P1 STG.E.U8 desc[UR36][R6.64+0x59], R119 ;  /* 0x0000597706009986 */ /* 0x000fe2000c101124 */
[C---:B------:R-:W-:Y:S01]  /*63e0*/  ISETP.LT.OR P1, PT, R134.reuse, 0x2, !P2 ;  /* 0x000000028600780c */ /* 0x040fe20005721670 */
[----:B------:R-:W-:Y:S02]  /*63f0*/  @!P3 IMAD R25, R25, R121, RZ ;  /* 0x000000791919b224 */ /* 0x000fe400078e02ff */
[----:B------:R3:W-:Y:S01]  /*6400*/  @!P4 STG.E.U8 desc[UR36][R4.64], R3 ;  /* 0x000000030400c986 */ /* 0x0007e2000c101124 */
[----:B------:R-:W-:-:S03]  /*6410*/  ISETP.LT.OR P4, PT, R134, 0x9, !P0 ;  /* 0x000000098600780c */ /* 0x000fc60004781670 */
[----:B------:R-:W-:Y:S01]  /*6420*/  @!P3 STG.E.U8 desc[UR36][R4.64+0x1], R25 ;  /* 0x000001190400b986 */ /* 0x000fe2000c101124 */
[----:B------:R-:W-:Y:S02]  /*6430*/  ISETP.LT.OR P3, PT, R134, 0xa, !P0 ;  /* 0x0000000a8600780c */ /* 0x000fe40004761670 */
[----:B0-----:R-:W-:-:S03]  /*6440*/  @!P5 IMAD R11, R26, R121, RZ ;  /* 0x000000791a0bd224 */ /* 0x001fc600078e02ff */
[-C--:B------:R-:W-:Y:S02]  /*6450*/  @!P1 IMAD R27, R27, R121.reuse, RZ ;  /* 0x000000791b1b9224 */ /* 0x080fe400078e02ff */
[----:B------:R-:W-:Y:S01]  /*6460*/  @!P5 STG.E.U8 desc[UR36][R8.64], R11 ;  /* 0x0000000b0800d986 */ /* 0x000fe2000c101124 */
[----:B------:R-:W-:Y:S01]  /*6470*/  ISETP.LT.OR P5, PT, R134, 0x9, !P2 ;  /* 0x000000098600780c */ /* 0x000fe200057a1670 */
[-C--:B-1----:R-:W-:Y:S02]  /*6480*/  @!P4 IMAD R13, R28, R121.reuse, RZ ;  /* 0x000000791c0dc224 */ /* 0x082fe400078e02ff */
[----:B------:R-:W-:Y:S01]  /*6490*/  @!P1 STG.E.U8 desc[UR36][R8.64+0x1], R27 ;  /* 0x0000011b08009986 */ /* 0x000fe2000c101124 */
[C---:B------:R-:W-:Y:S01]  /*64a0*/  ISETP.LT.OR P1, PT, R134.reuse, 0xa, !P2 ;  /* 0x0000000a8600780c */ /* 0x040fe20005721670 */
[----:B------:R-:W-:Y:S02]  /*64b0*/  @!P3 IMAD R29, R29, R121, RZ ;  /* 0x000000791d1db224 */ /* 0x000fe400078e02ff */
[----:B------:R-:W-:Y:S01]  /*64c0*/  @!P4 STG.E.U8 desc[UR36][R4.64+0x8], R13 ;  /* 0x0000080d0400c986 */ /* 0x000fe2000c101124 */
[----:B------:R-:W-:-:S03]  /*64d0*/  ISETP.LT.OR P4, PT, R134, 0x11, !P0 ;  /* 0x000000118600780c */ /* 0x000fc60004781670 */
[----:B------:R-:W-:Y:S01]  /*64e0*/  @!P3 STG.E.U8 desc[UR36][R4.64+0x9], R29 ;  /* 0x0000091d0400b986 */ /* 0x000fe2000c101124 */
[----:B------:R-:W-:Y:S01]  /*64f0*/  ISETP.LT.OR P3, PT, R134, 0x12, !P0 ;  /* 0x000000128600780c */ /* 0x000fe20004761670 */
[----:B---3--:R-:W-:-:S04]  /*6500*/  @!P5 IMAD R3, R30, R121, RZ ;  /* 0x000000791e03d224 */ /* 0x008fc800078e02ff */
[-C--:B------:R-:W-:Y:S01]  /*6510*/  @!P1 IMAD R31, R31, R121.reuse, RZ ;  /* 0x000000791f1f9224 */ /* 0x080fe200078e02ff */
[----:B------:R0:W-:Y:S01]  /*6520*/  @!P5 STG.E.U8 desc[UR36][R8.64+0x8], R3 ;  /* 0x000008030800d986 */ /* 0x0001e2000c101124 */
[----:B------:R-:W-:Y:S02]  /*6530*/  ISETP.LT.OR P5, PT, R134, 0x11, !P2 ;  /* 0x000000118600780c */ /* 0x000fe400057a1670 */
[-C--:B------:R-:W-:Y:S01]  /*6540*/  @!P4 IMAD R7, R32, R121.reuse, RZ ;  /* 0x000000792007c224 */ /* 0x080fe200078e02ff */
[----:B------:R-:W-:Y:S01]  /*6550*/  @!P1 STG.E.U8 desc[UR36][R8.64+0x9], R31 ;  /* 0x0000091f08009986 */ /* 0x000fe2000c101124 */
[C---:B------:R-:W-:Y:S02]  /*6560*/  ISETP.LT.OR P1, PT, R134.reuse, 0x12, !P2 ;  /* 0x000000128600780c */ /* 0x040fe40005721670 */
[----:B------:R-:W-:Y:S01]  /*6570*/  @!P3 IMAD R33, R33, R121, RZ ;  /* 0x000000792121b224 */ /* 0x000fe200078e02ff */
[----:B------:R-:W-:Y:S01]  /*6580*/  @!P4 STG.E.U8 desc[UR36][R4.64+0x10], R7 ;  /* 0x000010070400c986 */ /* 0x000fe2000c101124 */
[----:B------:R-:W-:-:S03]  /*6590*/  ISETP.LT.OR P4, PT, R134, 0x19, !P0 ;  /* 0x000000198600780c */ /* 0x000fc60004781670 */
[----:B------:R-:W-:Y:S01]  /*65a0*/  @!P3 STG.E.U8 desc[UR36][R4.64+0x11], R33 ;  /* 0x000011210400b986 */ /* 0x000fe2000c101124 */
[----:B------:R-:W-:Y:S01]  /*65b0*/  ISETP.LT.OR P3, PT, R134, 0x1a, !P0 ;  /* 0x0000001a8600780c */ /* 0x000fe20004761670 */
[----:B0-----:R-:W-:-:S04]  /*65c0*/  @!P5 IMAD R3, R34, R121, RZ ;  /* 0x000000792203d224 */ /* 0x001fc800078e02ff */
        /* <DEDUP_REMOVED lines=71> */
[----:B-1----:R-:W-:-:S04]  /*6a40*/  @!P5 IMAD R11, R58, R121, RZ ;  /* 0x000000793a0bd224 */ /* 0x002fc800078e02ff */
        /* <DEDUP_REMOVED lines=12> */
[----:B------:R-:W-:-:S04]  /*6b10*/  @!P1 IMAD R7, R62, R121, RZ ;  /* 0x000000793e079224 */ /* 0x000fc800078e02ff */
[-C--:B------:R-:W-:Y:S01]  /*6b20*/  @!P4 IMAD R63, R63, R121.reuse, RZ ;  /* 0x000000793f3fc224 */ /* 0x080fe200078e02ff */
[----:B------:R1:W-:Y:S01]  /*6b30*/  @!P1 STG.E.U8 desc[UR36][R8.64+0x48], R7 ;  /* 0x0000480708009986 */ /* 0x0003e2000c101124 */
[C---:B------:R-:W-:Y:S02]  /*6b40*/  ISETP.LT.OR P1, PT, R134.reuse, 0x51, !P2 ;  /* 0x000000518600780c */ /* 0x040fe40005721670 */
[----:B------:R-:W-:Y:S01]  /*6b50*/  @!P3 IMAD R65, R65, R121, RZ ;  /* 0x000000794141b224 */ /* 0x000fe200078e02ff */
[----:B------:R-:W-:Y:S01]  /*6b60*/  @!P4 STG.E.U8 desc[UR36][R8.64+0x49], R63 ;  /* 0x0000493f0800c986 */ /* 0x000fe2000c101124 */
[----:B------:R-:W-:-:S03]  /*6b70*/  ISETP.LT.OR P4, PT, R134, 0x52, !P2 ;  /* 0x000000528600780c */ /* 0x000fc60005781670 */
[----:B------:R-:W-:Y:S01]  /*6b80*/  @!P3 STG.E.U8 desc[UR36][R4.64+0x51], R65 ;  /* 0x000051410400b986 */ /* 0x000fe2000c101124 */
[C---:B------:R-:W-:Y:S02]  /*6b90*/  ISETP.LT.OR P3, PT, R134.reuse, 0x59, !P0 ;  /* 0x000000598600780c */ /* 0x040fe40004761670 */
[C---:B------:R-:W-:Y:S01]  /*6ba0*/  ISETP.LT.OR P0, PT, R134.reuse, 0x5a, !P0 ;  /* 0x0000005a8600780c */ /* 0x040fe20004701670 */
[----:B------:R3:W-:Y:S01]  /*6bb0*/  @!P5 STG.E.U8 desc[UR36][R4.64+0x50], R11 ;  /* 0x0000500b0400d986 */ /* 0x0007e2000c101124 */
[----:B------:R-:W-:Y:S01]  /*6bc0*/  ISETP.LT.OR P5, PT, R134, 0x59, !P2 ;  /* 0x000000598600780c */ /* 0x000fe200057a1670 */
[----:B0-----:R-:W-:Y:S01]  /*6bd0*/  @!P1 IMAD R3, R66, R121, RZ ;  /* 0x0000007942039224 */ /* 0x001fe200078e02ff */
[----:B------:R-:W-:-:S03]  /*6be0*/  ISETP.LT.OR P2, PT, R134, 0x5a, !P2 ;  /* 0x0000005a8600780c */ /* 0x000fc60005741670 */
[-C--:B------:R-:W-:Y:S01]  /*6bf0*/  @!P4 IMAD R67, R67, R121.reuse, RZ ;  /* 0x000000794343c224 */ /* 0x080fe200078e02ff */
[----:B------:R0:W-:Y:S03]  /*6c00*/  @!P1 STG.E.U8 desc[UR36][R8.64+0x50], R3 ;  /* 0x0000500308009986 */ /* 0x0001e6000c101124 */
[-C--:B-1----:R-:W-:Y:S01]  /*6c10*/  @!P3 IMAD R7, R68, R121.reuse, RZ ;  /* 0x000000794407b224 */ /* 0x082fe200078e02ff */
[----:B------:R0:W-:Y:S01]  /*6c20*/  @!P4 STG.E.U8 desc[UR36][R8.64+0x51], R67 ;  /* 0x000051430800c986 */ /* 0x0001e2000c101124 */
[-C--:B------:R-:W-:Y:S02]  /*6c30*/  @!P0 IMAD R69, R69, R121.reuse, RZ ;  /* 0x0000007945458224 */ /* 0x080fe400078e02ff */
[-C--:B---3--:R-:W-:Y:S01]  /*6c40*/  @!P5 IMAD R11, R70, R121.reuse, RZ ;  /* 0x00000079460bd224 */ /* 0x088fe200078e02ff */
[----:B------:R0:W-:Y:S01]  /*6c50*/  @!P3 STG.E.U8 desc[UR36][R4.64+0x58], R7 ;  /* 0x000058070400b986 */ /* 0x0001e2000c101124 */
[----:B------:R-:W-:-:S03]  /*6c60*/  @!P2 IMAD R71, R71, R121, RZ ;  /* 0x000000794747a224 */ /* 0x000fc600078e02ff */
[----:B------:R0:W-:Y:S04]  /*6c70*/  @!P0 STG.E.U8 desc[UR36][R4.64+0x59], R69 ;  /* 0x0000594504008986 */ /* 0x0001e8000c101124 */
[----:B------:R0:W-:Y:S04]  /*6c80*/  @!P5 STG.E.U8 desc[UR36][R8.64+0x58], R11 ;  /* 0x0000580b0800d986 */ /* 0x0001e8000c101124 */
[----:B------:R0:W-:Y:S02]  /*6c90*/  @!P2 STG.E.U8 desc[UR36][R8.64+0x59], R71 ;  /* 0x000059470800a986 */ /* 0x0001e4000c101124 */
.L_x_229:
[----:B------:R-:W-:Y:S05]  /*6ca0*/  BSYNC B0 ;  /* 0x0000000000007941 */ /* 0x000fea0003800000 */
.L_x_35:
[----:B------:R-:W-:Y:S01]  /*6cb0*/  ULDC UR4, c[0x0][0xc] ;  /* 0x0000030000047ab9 */ /* 0x000fe20000000800 */
[----:B------:R-:W-:Y:S01]  /*6cc0*/  ULDC UR5, c[0x0][0x10] ;  /* 0x0000040000057ab9 */ /* 0x000fe20000000800 */
[----:B0---4-:R-:W0:Y:S01]  /*6cd0*/  LDC R3, c[0x0][0x14] ;  /* 0x00000500ff037b82 */ /* 0x011e220000000800 */
[----:B------:R-:W-:Y:S01]  /*6ce0*/  UIMAD.WIDE.U32 UR4, UR4, UR5, URZ ;  /* 0x00000005040472a5 */ /* 0x000fe2000f8e003f */
[----:B------:R-:W-:Y:S02]  /*6cf0*/  IMAD.MOV.U32 R123, RZ, RZ, -0x1 ;  /* 0xffffffffff7b7424 */ /* 0x000fe400078e00ff */
[----:B------:R-:W-:-:S03]  /*6d00*/  IMAD.MOV.U32 R120, RZ, RZ, -0x1 ;  /* 0xffffffffff787424 */ /* 0x000fc600078e00ff */
[----:B0-----:R-:W-:-:S04]  /*6d10*/  IMAD.WIDE.U32 R16, R3, UR4, R16 ;  /* 0x0000000403107c25 */ /* 0x001fc8000f8e0010 */
[----:B------:R-:W-:Y:S01]  /*6d20*/  IMAD R3, R3, UR5, RZ ;  /* 0x0000000503037c24 */ /* 0x000fe2000f8e02ff */
[----:B------:R-:W-:Y:S02]  /*6d30*/  ULDC.64 UR4, c[0x0][0x650] ;  /* 0x0001940000047ab9 */ /* 0x000fe40000000a00 */
[----:B------:R-:W-:Y:S01]  /*6d40*/  ISETP.GE.U32.AND P0, PT, R16, UR4, PT ;  /* 0x0000000410007c0c */ /* 0x000fe2000bf06070 */
[--C-:B------:R-:W-:Y:S01]  /*6d50*/  IMAD.IADD R17, R17, 0x1, R3.reuse ;  /* 0x0000000111117824 */ /* 0x100fe200078e0203 */
[----:B------:R-:W-:-:S04]  /*6d60*/  PRMT R3, RZ, 0x7610, R3 ;  /* 0x00007610ff037816 */ /* 0x000fc80000000003 */
[----:B------:R-:W-:-:S13]  /*6d70*/  ISETP.GE.U32.AND.EX P0, PT, R17, UR5, PT, P0 ;  /* 0x0000000511007c0c */ /* 0x000fda000bf06100 */
[----:B------:R-:W-:Y:S05]  /*6d80*/  @P0 BRA `(.L_x_230) ;  /* 0x0000000400640947 */ /* 0x000fea0003800000 */
[----:B------:R-:W0:Y:S01]  /*6d90*/  S2R R12, SR_CTAID.X ;  /* 0x00000000000c7919 */ /* 0x000e220000002500 */
[----:B------:R-:W4:Y:S01]  /*6da0*/  LDC.64 R10, c[0x0][0x628] ;  /* 0x00018a00ff0a7b82 */ /* 0x000f220000000a00 */
[----:B------:R-:W-:Y:S01]  /*6db0*/  ULDC UR4, c[0x0][0x150] ;  /* 0x0000540000047ab9 */ /* 0x000fe20000000800 */
[----:B------:R-:W-:Y:S01]  /*6dc0*/  IMAD.MOV.U32 R8, RZ, RZ, R16 ;  /* 0x000000ffff087224 */ /* 0x000fe200078e0010 */
[----:B------:R-:W0:Y:S01]  /*6dd0*/  S2R R24, SR_CTAID.Y ;  /* 0x0000000000187919 */ /* 0x000e220000002600 */
[----:B------:R-:W-:-:S04]  /*6de0*/  IMAD.MOV.U32 R9, RZ, RZ, R17 ;  /* 0x000000ffff097224 */ /* 0x000fc800078e0011 */
[----:B------:R-:W1:Y:S08]  /*6df0*/  LDC R21, c[0x0][0x144] ;  /* 0x00005100ff157b82 */ /* 0x000e700000000800 */
[----:B------:R-:W1:Y:S08]  /*6e00*/  LDC R0, c[0x0][0x630] ;  /* 0x00018c00ff007b82 */ /* 0x000e700000000800 */
[----:B------:R-:W1:Y:S01]  /*6e10*/  LDC.64 R14, c[0x0][0x620] ;  /* 0x00018800ff0e7b82 */ /* 0x000e620000000a00 */
[----:B----4-:R-:W-:-:S04]  /*6e20*/  ISETP.NE.U32.AND P0, PT, R10, RZ, PT ;  /* 0x000000ff0a00720c */ /* 0x010fc80003f05070 */
[----:B------:R-:W-:Y:S02]  /*6e30*/  ISETP.NE.AND.EX P0, PT, R11, RZ, PT, P0 ;  /* 0x000000ff0b00720c */ /* 0x000fe40003f05300 */
[----:B0-----:R-:W-:-:S05]  /*6e40*/  I2FP.F32.U32 R3, R12 ;  /* 0x0000000c00037245 */ /* 0x001fca0000201000 */
[----:B------:R-:W-:-:S04]  /*6e50*/  FMUL R3, R3, UR4 ;  /* 0x0000000403037c20 */ /* 0x000fc80008400000 */
[----:B------:R0:W4:Y:S02]  /*6e60*/  F2I.U32.TRUNC.NTZ R20, R3 ;  /* 0x0000000300147305 */ /* 0x000124000020f000 */
[----:B------:R-:W-:Y:S05]  /*6e70*/  @!P0 BRA `(.L_x_231) ;  /* 0x0000000000288947 */ /* 0x000fea0003800000 */
[----:B0-----:R-:W0:Y:S02]  /*6e80*/  LDC R3, c[0x0][0x634] ;  /* 0x00018d00ff037b82 */ /* 0x001e240000000800 */
[----:B0-----:R-:W-:-:S05]  /*6e90*/  IADD3 R3, P0, R16, R3, RZ ;  /* 0x0000000310037210 */ /* 0x001fca0007f1e0ff */
[----:B------:R-:W-:-:S04]  /*6ea0*/  IMAD.X R13, RZ, RZ, R17, P0 ;  /* 0x000000ffff0d7224 */ /* 0x000fc800000e0611 */
[----:B------:R-:W-:-:S04]  /*6eb0*/  IMAD.WIDE.U32 R4, R13, R10, RZ ;  /* 0x0000000a0d047225 */ /* 0x000fc800078e00ff */
[----:B---3--:R-:W-:-:S04]  /*6ec0*/  IMAD.WIDE.U32 R6, P0, R3, R11, R4 ;  /* 0x0000000b03067225 */ /* 0x008fc80007800004 */
[----:B------:R-:W-:-:S04]  /*6ed0*/  IMAD.WIDE.U32 R4, R3, R10, RZ ;  /* 0x0000000a03047225 */ /* 0x000fc800078e00ff */
[----:B------:R-:W-:Y:S01]  /*6ee0*/  IMAD.X R9, RZ, RZ, RZ, P0 ;  /* 0x000000ffff097224 */ /* 0x000fe200000e06ff */
[----:B------:R-:W-:Y:S01]  /*6ef0*/  IADD3 RZ, P0, R5, R6, RZ ;  /* 0x0000000605ff7210 */ /* 0x000fe20007f1e0ff */
[----:B------:R-:W-:-:S04]  /*6f00*/  IMAD.MOV.U32 R8, RZ, RZ, R7 ;  /* 0x000000ffff087224 */ /* 0x000fc800078e0007 */
[----:B------:R-:W-:-:S08]  /*6f10*/  IMAD.WIDE.U32.X R8, R13, R11, R8, P0 ;  /* 0x0000000b0d087225 */ /* 0x000fd000000e0408 */
.L_x_231:
[----:B------:R-:W2:Y:S01]  /*6f20*/  LDC.64 R28, c[0x0][0x640] ;  /* 0x00019000ff1c7b82 */ /* 0x000ea20000000a00 */
[-CC-:B-1----:R-:W-:Y:S01]  /*6f30*/  SHF.R.U64 R120, R8, R0.reuse, R9.reuse ;  /* 0x0000000008787219 */ /* 0x182fe20000001209 */
[----:B----4-:R-:W-:Y:S01]  /*6f40*/  IMAD.MOV R20, RZ, RZ, -R20 ;  /* 0x000000ffff147224 */ /* 0x010fe200078e0a14 */
[----:B------:R-:W-:Y:S01]  /*6f50*/  SHF.R.U32.HI R0, RZ, R0, R9 ;  /* 0x00000000ff007219 */ /* 0x000fe20000011609 */
[----:B------:R-:W-:Y:S01]  /*6f60*/  ULDC UR4, c[0x0][0x154] ;  /* 0x0000550000047ab9 */ /* 0x000fe20000000800 */
[----:B0-----:R-:W-:Y:S01]  /*6f70*/  IADD3 R3, P0, RZ, -R120, RZ ;  /* 0x80000078ff037210 */ /* 0x001fe20007f1e0ff */
[----:B------:R-:W-:Y:S02]  /*6f80*/  IMAD R21, R21, R20, R12 ;  /* 0x0000001415157224 */ /* 0x000fe400078e020c */
[----:B---3--:R-:W0:Y:S01]  /*6f90*/  LDC R6, c[0x0][0x618] ;  /* 0x00018600ff067b82 */ /* 0x008e220000000800 */
[----:B------:R-:W-:Y:S02]  /*6fa0*/  IMAD.MOV.U32 R7, RZ, RZ, 0x1 ;  /* 0x00000001ff077424 */ /* 0x000fe400078e00ff */
[----:B------:R-:W-:-:S04]  /*6fb0*/  IMAD.X R5, RZ, RZ, ~R0, P0 ;  /* 0x000000ffff057224 */ /* 0x000fc800000e0e00 */
[-C--:B------:R-:W-:Y:S01]  /*6fc0*/  IMAD R0, R5, R14.reuse, RZ ;  /* 0x0000000e05007224 */ /* 0x080fe200078e02ff */
[----:B------:R-:W1:Y:S01]  /*6fd0*/  LDC R8, c[0x0][0x608] ;  /* 0x00018200ff087b82 */ /* 0x000e620000000800 */
[----:B------:R-:W-:-:S04]  /*6fe0*/  IMAD.WIDE.U32 R4, R3, R14, R16 ;  /* 0x0000000e03047225 */ /* 0x000fc800078e0010 */
[----:B------:R-:W-:Y:S01]  /*6ff0*/  IMAD R3, R3, R15, R0 ;  /* 0x0000000f03037224 */ /* 0x000fe200078e0200 */
[----:B------:R-:W-:Y:S02]  /*7000*/  I2FP.F32.U32 R0, R24 ;  /* 0x0000001800007245 */ /* 0x000fe40000201000 */
[----:B------:R-:W3:Y:S01]  /*7010*/  LDC R26, c[0x0][0x658] ;  /* 0x00019600ff1a7b82 */ /* 0x000ee20000000800 */
[----:B------:R-:W-:Y:S01]  /*7020*/  IMAD.IADD R3, R5, 0x1, R3 ;  /* 0x0000000105037824 */ /* 0x000fe200078e0203 */
[----:B--2---:R-:W-:Y:S01]  /*7030*/  ISETP.NE.U32.AND P0, PT, R28, RZ, PT ;  /* 0x000000ff1c00720c */ /* 0x004fe20003f05070 */
[----:B------:R-:W-:Y:S01]  /*7040*/  FMUL R0, R0, UR4 ;  /* 0x0000000400007c20 */ /* 0x000fe20008400000 */
[----:B------:R-:W-:Y:S02]  /*7050*/  IMAD.MOV.U32 R5, RZ, RZ, -0x1 ;  /* 0xffffffffff057424 */ /* 0x000fe400078e00ff */
[----:B------:R-:W-:Y:S01]  /*7060*/  ISETP.NE.AND.EX P0, PT, R29, RZ, PT, P0 ;  /* 0x000000ff1d00720c */ /* 0x000fe20003f05300 */
[----:B------:R2:W4:Y:S01]  /*7070*/  F2I.U32.TRUNC.NTZ R13, R0 ;  /* 0x00000000000d7305 */ /* 0x000522000020f000 */
[----:B------:R-:W2:Y:S01]  /*7080*/  LDC R15, c[0x0][0x148] ;  /* 0x00005200ff0f7b82 */ /* 0x000ea20000000800 */
[----:B0-----:R-:W-:-:S02]  /*7090*/  SHF.R.U64 R12, R4, R6, R3 ;  /* 0x00000006040c7219 */ /* 0x001fc40000001203 */
[----:B------:R-:W-:-:S05]  /*70a0*/  SHF.R.U32.HI R3, RZ, R6, R3 ;  /* 0x00000006ff037219 */ /* 0x000fca0000011603 */
[----:B------:R-:W0:Y:S01]  /*70b0*/  LDC R20, c[0x0][0x600] ;  /* 0x00018000ff147b82 */ /* 0x000e220000000800 */
[-CC-:B-1----:R-:W-:Y:S02]  /*70c0*/  SHF.R.U64 R10, R12, R8.reuse, R3.reuse ;  /* 0x000000080c0a7219 */ /* 0x182fe40000001203 */
[----:B------:R-:W-:-:S05]  /*70d0*/  SHF.R.U32.HI R3, RZ, R8, R3 ;  /* 0x00000008ff037219 */ /* 0x000fca0000011603 */
[----:B------:R-:W1:Y:S01]  /*70e0*/  LDC R27, c[0x0][0x648] ;  /* 0x00019200ff1b7b82 */ /* 0x000e620000000800 */
[-C--:B---3--:R-:W-:Y:S02]  /*70f0*/  SHF.L.U32 R4, R5, R26.reuse, RZ ;  /* 0x0000001a05047219 */ /* 0x088fe400000006ff */
[-CC-:B------:R-:W-:Y:S02]  /*7100*/  SHF.R.U64 R14, R10, R26.reuse, R3.reuse ;  /* 0x0000001a0a0e7219 */ /* 0x180fe40000001203 */
[----:B------:R-:W-:Y:S02]  /*7110*/  SHF.R.U32.HI R5, RZ, R26, R3 ;  /* 0x0000001aff057219 */ /* 0x000fe40000011603 */
[----:B------:R-:W-:Y:S01]  /*7120*/  LOP3.LUT R25, RZ, R4, RZ, 0x33, !PT ;  /* 0x00000004ff197212 */ /* 0x000fe200078e33ff */
[----:B------:R-:W3:Y:S01]  /*7130*/  LDC R30, c[0x0][0x638] ;  /* 0x00018e00ff1e7b82 */ /* 0x000ee20000000800 */
[----:B------:R-:W-:Y:S01]  /*7140*/  SHF.L.U32 R26, R7, R26, RZ ;  /* 0x0000001a071a7219 */ /* 0x000fe200000006ff */
[----:B------:R-:W-:-:S06]  /*7150*/  IMAD.MOV.U32 R4, RZ, RZ, R14 ;  /* 0x000000ffff047224 */ /* 0x000fcc00078e000e */
[----:B------:R-:W0:Y:S01]  /*7160*/  LDC R31, c[0x0][0x610] ;  /* 0x00018400ff1f7b82 */ /* 0x000e220000000800 */
[----:B----4-:R-:W-:Y:S05]  /*7170*/  @!P0 BRA `(.L_x_232) ;  /* 0x0000000000288947 */ /* 0x010fea0003800000 */
        /* <DEDUP_REMOVED lines=10> */
.L_x_232:
[----:B------:R-:W-:Y:S01]  /*7220*/  ISETP.NE.AND P0, PT, R2, 0x1, PT ;  /* 0x000000010200780c */ /* 0x000fe20003f05270 */
[----:B0-----:R-:W-:Y:S01]  /*7230*/  VIADD R7, R20, 0xffffffff ;  /* 0xffffffff14077836 */ /* 0x001fe20000000000 */
[----:B-12---:R-:W-:Y:S01]  /*7240*/  SHF.R.U64 R0, R4, R27, R5 ;  /* 0x0000001b04007219 */ /* 0x006fe20000001205 */
[----:B------:R-:W-:Y:S01]  /*7250*/  IMAD.MOV R13, RZ, RZ, -R13 ;  /* 0x000000ffff0d7224 */ /* 0x000fe200078e0a0d */
[----:B------:R-:W-:Y:S01]  /*7260*/  LOP3.LUT R5, R10, R25, RZ, 0xc0, !PT ;  /* 0x000000190a057212 */ /* 0x000fe200078ec0ff */
[----:B------:R-:W-:Y:S01]  /*7270*/  IMAD.MOV.U32 R4, RZ, RZ, 0x1 ;  /* 0x00000001ff047424 */ /* 0x000fe200078e00ff */
[----:B------:R-:W-:Y:S01]  /*7280*/  LOP3.LUT R12, R12, R7, RZ, 0xc0, !PT ;  /* 0x000000070c0c7212 */ /* 0x000fe200078ec0ff */
[----:B------:R-:W-:Y:S02]  /*7290*/  IMAD.MOV R3, RZ, RZ, -R0 ;  /* 0x000000ffff037224 */ /* 0x000fe400078e0a00 */
[----:B------:R-:W-:Y:S02]  /*72a0*/  IMAD R0, R26, R0, R5 ;  /* 0x000000001a007224 */ /* 0x000fe400078e0205 */
[----:B---3--:R-:W-:-:S02]  /*72b0*/  IMAD R3, R3, R30, R14 ;  /* 0x0000001e03037224 */ /* 0x008fc400078e020e */
[----:B------:R-:W-:Y:S02]  /*72c0*/  @P0 IMAD R21, R15, R13, R24 ;  /* 0x0000000d0f150224 */ /* 0x000fe400078e0218 */
[----:B------:R-:W-:Y:S01]  /*72d0*/  IMAD R5, R3, R20, R12 ;  /* 0x0000001403057224 */ /* 0x000fe200078e020c */
[----:B------:R-:W-:Y:S01]  /*72e0*/  PRMT R3, R4, 0x7610, R3 ;  /* 0x0000761004037816 */ /* 0x000fe20000000003 */
[----:B------:R-:W-:-:S05]  /*72f0*/  IMAD R0, R0, R31, R21 ;  /* 0x0000001f00007224 */ /* 0x000fca00078e0215 */
[----:B------:R-:W-:Y:S02]  /*7300*/  SEL R123, R5, R0, !P0 ;  /* 0x00000000057b7207 */ /* 0x000fe40004000000 */
[----:B------:R-:W-:-:S07]  /*7310*/  SEL R0, R0, R5, !P0 ;  /* 0x0000000500007207 */ /* 0x000fce0004000000 */
.L_x_230:
[----:B------:R-:W-:Y:S01]  /*7320*/  LOP3.LUT P0, RZ, R3, 0xff, RZ, 0xc0, !PT ;  /* 0x000000ff03ff7812 */ /* 0x000fe2000780c0ff */
[----:B------:R-:W-:-:S12]  /*7330*/  IMAD.MOV.U32 R122, RZ, RZ, R0 ;  /* 0x000000ffff7a7224 */ /* 0x000fd800078e0000 */
[----:B------:R-:W-:Y:S05]  /*7340*/  @P0 BRA `(.L_x_233) ;  /* 0xffffff9c00e00947 */ /* 0x000fea000383ffff */
[----:B------:R-:W-:Y:S05]  /*7350*/  EXIT ;  /* 0x000000000000794d */ /* 0x000fea0003800000 */
.L_x_8:
[----:B0-----:R-:W-:Y:S01]  /*7360*/  ULDC.64 UR4, c[0x0][0x650] ;  /* 0x0001940000047ab9 */ /* 0x001fe20000000a00 */
        /* <DEDUP_REMOVED lines=25> */
.L_x_235:
[----:B------:R-:W0:Y:S01]  /*7500*/  LDC.64 R28, c[0x0][0x640] ;  /* 0x00019000ff1c7b82 */ /* 0x000e220000000a00 */
[-CC-:B------:R-:W-:Y:S01]  /*7510*/  SHF.R.U64 R22, R12, R6.reuse, R13.reuse ;  /* 0x000000060c167219 */ /* 0x180fe2000000120d */
[----:B------:R-:W-:Y:S01]  /*7520*/  IMAD.MOV.U32 R30, RZ, RZ, 0x1 ;  /* 0x00000001ff1e7424 */ /* 0x000fe200078e00ff */
[----:B------:R-:W-:Y:S02]  /*7530*/  SHF.R.U32.HI R6, RZ, R6, R13 ;  /* 0x00000006ff067219 */ /* 0x000fe4000001160d */
        /* <DEDUP_REMOVED lines=8> */
[----:B------:R-:W-:Y:S01]  /*75c0*/  IMAD.IADD R9, R9, 0x1, R11 ;  /* 0x0000000109097824 */ /* 0x000fe200078e020b */
[----:B0-----:R-:W-:-:S04]  /*75d0*/  ISETP.NE.U32.AND P0, PT, R28, RZ, PT ;  /* 0x000000ff1c00720c */ /* 0x001fc80003f05070 */
[----:B------:R-:W-:Y:S02]  /*75e0*/  ISETP.NE.AND.EX P0, PT, R29, RZ, PT, P0 ;  /* 0x000000ff1d00720c */ /* 0x000fe40003f05300 */
[----:B------:R-:W0:Y:S01]  /*75f0*/  LDC R20, c[0x0][0x600] ;  /* 0x00018000ff147b82 */ /* 0x000e220000000800 */
[-CC-:B-1----:R-:W-:Y:S01]  /*7600*/  SHF.R.U64 R14, R8, R10.reuse, R9.reuse ;  /* 0x0000000a080e7219 */ /* 0x182fe20000001209 */
[----:B------:R-:W-:Y:S01]  /*7610*/  IMAD.MOV.U32 R8, RZ, RZ, -0x1 ;  /* 0xffffffffff087424 */ /* 0x000fe200078e00ff */
[----:B------:R-:W-:-:S05]  /*7620*/  SHF.R.U32.HI R9, RZ, R10, R9 ;  /* 0x0000000aff097219 */ /* 0x000fca0000011609 */
[----:B------:R-:W1:Y:S01]  /*7630*/  LDC R26, c[0x0][0x648] ;  /* 0x00019200ff1a7b82 */ /* 0x000e620000000800 */
[-CC-:B--2---:R-:W-:Y:S02]  /*7640*/  SHF.R.U64 R21, R14, R12.reuse, R9.reuse ;  /* 0x0000000c0e157219 */ /* 0x184fe40000001209 */
[----:B------:R-:W-:-:S05]  /*7650*/  SHF.R.U32.HI R6, RZ, R12, R9 ;  /* 0x0000000cff067219 */ /* 0x000fca0000011609 */
[----:B------:R-:W2:Y:S01]  /*7660*/  LDC R27, c[0x0][0x638] ;  /* 0x00018e00ff1b7b82 */ /* 0x000ea20000000800 */
[-C--:B---3--:R-:W-:Y:S02]  /*7670*/  SHF.L.U32 R8, R8, R25.reuse, RZ ;  /* 0x0000001908087219 */ /* 0x088fe400000006ff */
[-CC-:B------:R-:W-:Y:S02]  /*7680*/  SHF.R.U64 R23, R21, R25.reuse, R6.reuse ;  /* 0x0000001915177219 */ /* 0x180fe40000001206 */
[----:B------:R-:W-:Y:S02]  /*7690*/  LOP3.LUT R32, RZ, R8, RZ, 0x33, !PT ;  /* 0x00000008ff207212 */ /* 0x000fe400078e33ff */
[----:B------:R-:W-:Y:S01]  /*76a0*/  SHF.R.U32.HI R9, RZ, R25, R6 ;  /* 0x00000019ff097219 */ /* 0x000fe20000011606 */
[----:B------:R-:W3:Y:S01]  /*76b0*/  LDC R31, c[0x0][0x610] ;  /* 0x00018400ff1f7b82 */ /* 0x000ee20000000800 */
[----:B------:R-:W-:Y:S01]  /*76c0*/  IMAD.MOV.U32 R8, RZ, RZ, R23 ;  /* 0x000000ffff087224 */ /* 0x000fe200078e0017 */
[----:B------:R-:W-:Y:S06]  /*76d0*/  @!P0 BRA `(.L_x_236) ;  /* 0x0000000000288947 */ /* 0x000fec0003800000 */
        /* <DEDUP_REMOVED lines=10> */
.L_x_236:
[----:B------:R-:W-:Y:S02]  /*7780*/  ISETP.NE.AND P0, PT, R2, 0x1, PT ;  /* 0x000000010200780c */ /* 0x000fe40003f05270 */
[----:B-1----:R-:W-:Y:S01]  /*7790*/  SHF.R.U64 R6, R8, R26, R9 ;  /* 0x0000001a08067219 */ /* 0x002fe20000001209 */
[----:B0-----:R-:W-:Y:S01]  /*77a0*/  VIADD R9, R20, 0xffffffff ;  /* 0xffffffff14097836 */ /* 0x001fe20000000000 */
[----:B------:R-:W-:Y:S02]  /*77b0*/  SHF.L.U32 R30, R30, R25, RZ ;  /* 0x000000191e1e7219 */ /* 0x000fe400000006ff */
[----:B------:R-:W-:Y:S01]  /*77c0*/  LOP3.LUT R5, R21, R32, RZ, 0xc0, !PT ;  /* 0x0000002015057212 */ /* 0x000fe200078ec0ff */
[----:B------:R-:W-:-:S04]  /*77d0*/  IMAD.MOV R8, RZ, RZ, -R6 ;  /* 0x000000ffff087224 */ /* 0x000fc800078e0a06 */
[----:B------:R-:W-:Y:S01]  /*77e0*/  IMAD R6, R30, R6, R5 ;  /* 0x000000061e067224 */ /* 0x000fe200078e0205 */
[----:B------:R-:W-:Y:S01]  /*77f0*/  LOP3.LUT R5, R14, R9, RZ, 0xc0, !PT ;  /* 0x000000090e057212 */ /* 0x000fe200078ec0ff */
[----:B------:R-:W-:Y:S02]  /*7800*/  @P0 IMAD R3, R7, R24, R4 ;  /* 0x0000001807030224 */ /* 0x000fe400078e0204 */
[----:B--2---:R-:W-:Y:S02]  /*7810*/  IMAD R4, R8, R27, R23 ;  /* 0x0000001b08047224 */ /* 0x004fe400078e0217 */
[----:B---3--:R-:W-:Y:S02]  /*7820*/  IMAD R3, R6, R31, R3 ;  /* 0x0000001f06037224 */ /* 0x008fe400078e0203 */
[----:B------:R-:W-:Y:S02]  /*7830*/  IMAD R4, R4, R20, R5 ;  /* 0x0000001404047224 */ /* 0x000fe400078e0205 */
[----:B------:R-:W-:-:S02]  /*7840*/  IMAD.MOV.U32 R8, RZ, RZ, 0x1 ;  /* 0x00000001ff087424 */ /* 0x000fc400078e00ff */
[----:B------:R-:W-:Y:S01]  /*7850*/  IMAD.MOV.U32 R6, RZ, RZ, R22 ;  /* 0x000000ffff067224 */ /* 0x000fe200078e0016 */
[----:B------:R-:W-:Y:S02]  /*7860*/  SEL R20, R4, R3, !P0 ;  /* 0x0000000304147207 */ /* 0x000fe40004000000 */
[----:B------:R-:W-:-:S07]  /*7870*/  SEL R21, R3, R4, !P0 ;  /* 0x0000000403157207 */ /* 0x000fce0004000000 */
.L_x_234:
[----:B------:R-:W-:-:S08]  /*7880*/  NOP ;  /* 0x0000000000007918 */ /* 0x000fd00000000000 */
[----:B------:R-:W0:-:S00]  /*7890*/  USETMAXREG.DEALLOC.CTAPOOL 0x28 ;  /* 0x00000028000079c8 */ /* 0x000e0000080e0500 */
[----:B0-----:R-:W-:-:S13]  /*78a0*/  ISETP.NE.AND P0, PT, R0, RZ, PT ;  /* 0x000000ff0000720c */ /* 0x001fda0003f05270 */
[----:B------:R-:W-:Y:S05]  /*78b0*/  @P0 EXIT ;  /* 0x000000000000094d */ /* 0x000fea0003800000 */
[----:B------:R-:W-:Y:S01]  /*78c0*/  LOP3.LUT P0, RZ, R8, 0xff, RZ, 0xc0, !PT ;  /* 0x000000ff08ff7812 */ /* 0x000fe2000780c0ff */
[----:B------:R-:W-:Y:S02]  /*78d0*/  IMAD.MOV.U32 R0, RZ, RZ, 0x1 ;  /* 0x00000001ff007424 */ /* 0x000fe400078e00ff */
[----:B------:R-:W-:-:S10]  /*78e0*/  IMAD.MOV.U32 R3, RZ, RZ, RZ ;  /* 0x000000ffff037224 */ /* 0x000fd400078e00ff */
[----:B------:R-:W-:Y:S05]  /*78f0*/  @!P0 BRA `(.L_x_237) ;  /* 0x0000000c00448947 */ /* 0x000fea0003800000 */
[----:B------:R-:W0:Y:S01]  /*7900*/  LDC R0, c[0x0][0x28c] ;  /* 0x0000a300ff007b82 */ /* 0x000e220000000800 */
[----:B------:R-:W1:Y:S01]  /*7910*/  S2R R9, SR_CgaCtaId ;  /* 0x0000000000097919 */ /* 0x000e620000008800 */
[----:B------:R-:W-:Y:S01]  /*7920*/  ULDC UR5, c[0x0][0x658] ;  /* 0x0001960000057ab9 */ /* 0x000fe20000000800 */
[----:B------:R-:W-:Y:S01]  /*7930*/  UMOV UR7, 0xffffffff ;  /* 0xffffffff00077882 */ /* 0x000fe20000000000 */
[----:B------:R-:W-:Y:S01]  /*7940*/  ULDC UR6, c[0x0][0xc] ;  /* 0x0000030000067ab9 */ /* 0x000fe20000000800 */
[----:B------:R-:W-:Y:S01]  /*7950*/  USHF.L.U32 UR8, UR7, UR5, URZ ;  /* 0x0000000507087299 */ /* 0x000fe2000800063f */
[----:B------:R-:W-:Y:S01]  /*7960*/  IMAD.MOV.U32 R12, RZ, RZ, 0xc00 ;  /* 0x00000c00ff0c7424 */ /* 0x000fe200078e00ff */
[----:B------:R-:W-:Y:S01]  /*7970*/  UMOV UR9, 0x1 ;  /* 0x0000000100097882 */ /* 0x000fe20000000000 */
[----:B------:R-:W-:Y:S01]  /*7980*/  ULDC UR7, c[0x0][0x10] ;  /* 0x0000040000077ab9 */ /* 0x000fe20000000800 */
[----:B------:R-:W-:Y:S01]  /*7990*/  USHF.L.U32 UR18, UR9, UR5, URZ ;  /* 0x0000000509127299 */ /* 0x000fe2000800063f */
[----:B------:R-:W-:Y:S01]  /*79a0*/  BSSY B0, `(.L_x_237) ;  /* 0x00000c6000007945 */ /* 0x000fe20003800000 */
[----:B------:R-:W-:Y:S01]  /*79b0*/  UIMAD.WIDE.U32 UR6, UR6, UR7, URZ ;  /* 0x00000007060672a5 */ /* 0x000fe2000f8e003f */
[----:B------:R-:W-:Y:S01]  /*79c0*/  IMAD.MOV.U32 R11, RZ, RZ, 0x1 ;  /* 0x00000001ff0b7424 */ /* 0x000fe200078e00ff */
[----:B------:R-:W-:Y:S01]  /*79d0*/  ULDC UR5, c[0x0][0x14] ;  /* 0x0000050000057ab9 */ /* 0x000fe20000000800 */
[----:B------:R-:W-:Y:S01]  /*79e0*/  LOP3.LUT R8, R19, 0x2, RZ, 0xfc, !PT ;  /* 0x0000000213087812 */ /* 0x000fe200078efcff */
[----:B------:R-:W-:-:S02]  /*79f0*/  UIMAD.WIDE.U32 UR22, UR6, UR5, URZ ;  /* 0x00000005061672a5 */ /* 0x000fc4000f8e003f */
[----:B------:R-:W-:Y:S01]  /*7a00*/  UIMAD UR13, UR7, UR5, URZ ;  /* 0x00000005070d72a4 */ /* 0x000fe2000f8e023f */
[----:B------:R-:W-:Y:S01]  /*7a10*/  ULDC UR4, c[0x0][0x600] ;  /* 0x0001800000047ab9 */ /* 0x000fe20000000800 */
[----:B------:R-:W-:Y:S02]  /*7a20*/  ULOP3.LUT UR17, URZ, UR8, URZ, 0x33, !UPT ;  /* 0x000000083f117292 */ /* 0x000fe4000f8e333f */
[----:B------:R-:W-:Y:S01]  /*7a30*/  UIADD3 UR4, UR4, -0x1, URZ ;  /* 0xffffffff04047890 */ /* 0x000fe2000fffe03f */
[----:B0-----:R-:W-:Y:S01]  /*7a40*/  VIADD R0, R0, 0x3f ;  /* 0x0000003f00007836 */ /* 0x001fe20000000000 */
[----:B------:R-:W-:Y:S01]  /*7a50*/  UIADD3 UR13, UR23, UR13, URZ ;  /* 0x0000000d170d7290 */ /* 0x000fe2000fffe03f */
[----:B------:R-:W-:-:S03]  /*7a60*/  ULDC.64 UR24, c[0x0][0x198] ;  /* 0x0000660000187ab9 */ /* 0x000fc60000000a00 */
[----:B------:R-:W-:-:S04]  /*7a70*/  SHF.R.S32.HI R3, RZ, 0x1f, R0 ;  /* 0x0000001fff037819 */ /* 0x000fc80000011400 */
[----:B------:R-:W-:Y:S01]  /*7a80*/  LEA.HI R3, R3, R0, RZ, 0x6 ;  /* 0x0000000003037211 */ /* 0x000fe200078f30ff */
[----:B------:R-:W-:Y:S01]  /*7a90*/  IMAD.MOV.U32 R0, RZ, RZ, 0x1 ;  /* 0x00000001ff007424 */ /* 0x000fe200078e00ff */
[----:B-1----:R-:W-:Y:S02]  /*7aa0*/  LOP3.LUT R9, R9, 0x1, RZ, 0xc0, !PT ;  /* 0x0000000109097812 */ /* 0x002fe400078ec0ff */
[----:B------:R-:W-:Y:S01]  /*7ab0*/  SHF.R.S32.HI R10, RZ, 0x6, R3 ;  /* 0x00000006ff0a7819 */ /* 0x000fe20000011403 */
[----:B------:R-:W-:Y:S02]  /*7ac0*/  IMAD.MOV.U32 R3, RZ, RZ, RZ ;  /* 0x000000ffff037224 */ /* 0x000fe400078e00ff */
[----:B------:R-:W-:Y:S02]  /*7ad0*/  IMAD R12, R9, R12, 0x28180 ;  /* 0x00028180090c7424 */ /* 0x000fe400078e020c */
[----:B------:R-:W-:-:S07]  /*7ae0*/  VIADD R13, R10, 0x1 ;  /* 0x000000010a0d7836 */ /* 0x000fce0000000000 */
.L_x_248:
[----:B------:R-:W-:-:S03]  /*7af0*/  UMOV UR5, 0xffffffff ;  /* 0xffffffff00057882 */ /* 0x000fc60000000000 */
[----:B------:R-:W-:Y:S05]  /*7b00*/  BRA.DIV UR5, `(.L_x_238) ;  /* 0x0000001205807947 */ /* 0x000fea000b800000 */
[----:B------:R-:W-:-:S13]  /*7b10*/  ELECT P6, URZ, PT ;  /* 0x00000000003f782f */ /* 0x000fda00038c0000 */
.L_x_265:
[----:B------:R-:W0:Y:S01]  /*7b20*/  LDC R4, c[0x0][0x28c] ;  /* 0x0000a300ff047b82 */ /* 0x000e220000000800 */
[----:B------:R-:W-:Y:S01]  /*7b30*/  BSSY B1, `(.L_x_239) ;  /* 0x0000039000017945 */ /* 0x000fe20003800000 */
[----:B0-----:R-:W-:-:S13]  /*7b40*/  ISETP.LT.OR P6, PT, R4, 0x1, !P6 ;  /* 0x000000010400780c */ /* 0x001fda00077c1670 */
[----:B------:R-:W-:Y:S05]  /*7b50*/  @P6 BRA `(.L_x_240) ;  /* 0x0000000000d86947 */ /* 0x000fea0003800000 */
[----:B------:R-:W-:Y:S02]  /*7b60*/  IMAD R20, R20, 0x2, R9 ;  /* 0x0000000214147824 */ /* 0x000fe400078e0209 */
[----:B------:R-:W-:Y:S02]  /*7b70*/  IMAD.SHL.U32 R21, R21, 0x100, RZ ;  /* 0x0000010015157824 */ /* 0x000fe400078e00ff */
[----:B------:R-:W-:Y:S02]  /*7b80*/  IMAD.MOV.U32 R24, RZ, RZ, RZ ;  /* 0x000000ffff187224 */ /* 0x000fe400078e00ff */
[----:B------:R-:W-:Y:S02]  /*7b90*/  IMAD.MOV.U32 R4, RZ, RZ, R13 ;  /* 0x000000ffff047224 */ /* 0x000fe400078e000d */
[----:B------:R-:W-:Y:S02]  /*7ba0*/  IMAD.MOV.U32 R5, RZ, RZ, R0 ;  /* 0x000000ffff057224 */ /* 0x000fe400078e0000 */
[----:B------:R-:W-:-:S02]  /*7bb0*/  IMAD.MOV.U32 R7, RZ, RZ, R3 ;  /* 0x000000ffff077224 */ /* 0x000fc400078e0003 */
[----:B------:R-:W-:-:S07]  /*7bc0*/  IMAD R20, R20, 0x30, RZ ;  /* 0x0000003014147824 */ /* 0x000fce00078e02ff */
.L_x_243:
[----:B------:R-:W0:Y:S01]  /*7bd0*/  S2R R15, SR_CgaCtaId ;  /* 0x00000000000f7919 */ /* 0x000e220000008800 */
[----:B------:R-:W-:Y:S02]  /*7be0*/  MOV R14, 0x400 ;  /* 0x00000400000e7802 */ /* 0x000fe40000000f00 */
[----:B------:R-:W-:Y:S02]  /*7bf0*/  LOP3.LUT P1, RZ, R18, 0x7f, RZ, 0xc0, !PT ;  /* 0x0000007f12ff7812 */ /* 0x000fe4000782c0ff */
[----:B0-----:R-:W-:Y:S02]  /*7c00*/  LEA R22, R15, R14, 0x18 ;  /* 0x0000000e0f167211 */ /* 0x001fe400078ec0ff */
[----:B------:R-:W-:-:S09]  /*7c10*/  SHF.L.U32 R14, R5, 0x1f, RZ ;  /* 0x0000001f050e7819 */ /* 0x000fd200000006ff */
[----:B------:R-:W0:Y:S01]  /*7c20*/  @!P1 LDC R15, c[0x0][0x500] ;  /* 0x00014000ff0f9b82 */ /* 0x000e220000000800 */
[----:B------:R-:W-:-:S04]  /*7c30*/  IMAD R23, R7, 0x8, R22 ;  /* 0x0000000807177824 */ /* 0x000fc800078e0216 */
[----:B------:R-:W1:Y:S02]  /*7c40*/  SYNCS.PHASECHK.TRANS64.TRYWAIT P0, [R23+URZ+0x50], R14 ;  /* 0x0000500e170075a7 */ /* 0x000e64000800017f */
[----:B-1----:R-:W-:Y:S05]  /*7c50*/  @!P0 BRA `(.L_x_241) ;  /* 0x00000010004c8947 */ /* 0x002fea0003800000 */
.L_x_266:
[----:B-1----:R-:W-:Y:S01]  /*7c60*/  PRMT R14, R8, 0x9910, RZ ;  /* 0x00009910080e7816 */ /* 0x002fe200000000ff */
[----:B0-----:R0:W-:Y:S03]  /*7c70*/  @!P1 SYNCS.ARRIVE.TRANS64 RZ, [R23+URZ], R15 ;  /* 0x0000000f17ff99a7 */ /* 0x0011e6000800003f */
[----:B------:R-:W-:-:S13]  /*7c80*/  ISETP.NE.AND P0, PT, R14, 0x2, PT ;  /* 0x000000020e00780c */ /* 0x000fda0003f05270 */
[----:B0-----:R-:W-:Y:S05]  /*7c90*/  @P0 BRA `(.L_x_242) ;  /* 0x0000000000040947 */ /* 0x001fea0003800000 */
[----:B------:R-:W-:Y:S01]  /*7ca0*/  BPT.TRAP 0x1 ;  /* 0x000000040000795c */ /* 0x000fe20000300000 */
.L_x_242:
[----:B------:R-:W-:Y:S01]  /*7cb0*/  IMAD R14, R7, 0x4000, R22 ;  /* 0x00004000070e7824 */ /* 0x000fe200078e0216 */
[----:B------:R-:W-:Y:S01]  /*7cc0*/  R2UR UR19, R22 ;  /* 0x00000000161372ca */ /* 0x000fe200000e0000 */
[----:B------:R-:W-:Y:S01]  /*7cd0*/  VIADD R4, R4, 0xffffffff ;  /* 0xffffffff04047836 */ /* 0x000fe20000000000 */
[----:B------:R-:W-:Y:S01]  /*7ce0*/  R2UR UR9, R23 ;  /* 0x00000000170972ca */ /* 0x000fe200000e0000 */
[----:B------:R-:W-:Y:S01]  /*7cf0*/  UIADD3 UR6, UP0, UR24, 0xf0, URZ ;  /* 0x000000f018067890 */ /* 0x000fe2000ff1e03f */
[----:B------:R-:W-:Y:S01]  /*7d00*/  R2UR UR5, R14 ;  /* 0x000000000e0572ca */ /* 0x000fe200000e0000 */
[----:B------:R-:W-:Y:S01]  /*7d10*/  IMAD R14, R7, 0x1800, R12 ;  /* 0x00001800070e7824 */ /* 0x000fe200078e020c */
[----:B------:R-:W-:Y:S01]  /*7d20*/  R2UR UR11, R21 ;  /* 0x00000000150b72ca */ /* 0x000fe200000e0000 */
[----:B------:R-:W-:Y:S01]  /*7d30*/  UIADD3 UR26, UP1, UR24, 0x1f0, URZ ;  /* 0x000001f0181a7890 */ /* 0x000fe2000ff3e03f */
[----:B------:R-:W-:Y:S01]  /*7d40*/  R2UR UR10, R24 ;  /* 0x00000000180a72ca */ /* 0x000fe200000e0000 */
[----:B------:R-:W-:Y:S01]  /*7d50*/  UIADD3.X UR7, URZ, UR25, URZ, UP0, !UPT ;  /* 0x000000193f077290 */ /* 0x000fe200087fe43f */
[----:B------:R-:W-:Y:S01]  /*7d60*/  R2UR UR8, R14 ;  /* 0x000000000e0872ca */ /* 0x000fe200000e0000 */
[----:B------:R-:W-:Y:S01]  /*7d70*/  VIADD R7, R7, 0x1 ;  /* 0x0000000107077836 */ /* 0x000fe20000000000 */
[----:B------:R-:W-:Y:S01]  /*7d80*/  R2UR UR12, R6 ;  /* 0x00000000060c72ca */ /* 0x000fe200000e0000 */
[----:B------:R-:W-:Y:S01]  /*7d90*/  UIADD3.X UR27, URZ, UR25, URZ, UP1, !UPT ;  /* 0x000000193f1b7290 */ /* 0x000fe20008ffe43f */
[----:B------:R-:W-:Y:S01]  /*7da0*/  R2UR UR20, R20 ;  /* 0x00000000141472ca */ /* 0x000fe200000e0000 */
[----:B------:R-:W-:Y:S01]  /*7db0*/  UMOV UR14, 0x0 ;  /* 0x00000000000e7882 */ /* 0x000fe20000000000 */
[----:B------:R-:W-:Y:S01]  /*7dc0*/  ISETP.GT.AND P1, PT, R4, 0x1, PT ;  /* 0x000000010400780c */ /* 0x000fe20003f24270 */
[----:B------:R-:W-:Y:S01]  /*7dd0*/  UIADD3 UR16, UR5, 0x180, URZ ;  /* 0x0000018005107890 */ /* 0x000fe2000fffe03f */
[C---:B------:R-:W-:Y:S01]  /*7de0*/  ISETP.NE.AND P0, PT, R7.reuse, 0xa, PT ;  /* 0x0000000a0700780c */ /* 0x040fe20003f05270 */
[----:B------:R-:W-:Y:S01]  /*7df0*/  UMOV UR15, 0x10000000 ;  /* 0x10000000000f7882 */ /* 0x000fe20000000000 */
[----:B------:R-:W-:Y:S01]  /*7e00*/  UMOV UR21, 0x30000 ;  /* 0x0003000000157882 */ /* 0x000fe20000000000 */
[----:B------:R-:W-:Y:S01]  /*7e10*/  VIADD R24, R24, 0x40 ;  /* 0x0000004018187836 */ /* 0x000fe20000000000 */
[----:B------:R-:W-:Y:S01]  /*7e20*/  SEL R14, RZ, 0x1, P0 ;  /* 0x00000001ff0e7807 */ /* 0x000fe20000000000 */
[----:B------:R-:W-:Y:S01]  /*7e30*/  UIADD3 UR5, UR19, UR8, URZ ;  /* 0x0000000813057290 */ /* 0x000fe2000fffe03f */
[----:B------:R-:W-:-:S02]  /*7e40*/  SEL R7, R7, RZ, P0 ;  /* 0x000000ff07077207 */ /* 0x000fc40000000000 */
[----:B------:R-:W-:Y:S01]  /*7e50*/  UMOV UR8, UR16 ;  /* 0x0000001000087c82 */ /* 0x000fe20008000000 */
[----:B------:R-:W-:Y:S01]  /*7e60*/  LOP3.LUT R5, R5, R14, RZ, 0x3c, !PT ;  /* 0x0000000e05057212 */ /* 0x000fe200078e3cff */
[----:B------:R0:W-:Y:S02]  /*7e70*/  UTMALDG.3D [UR8], [UR6], desc[UR14] ;  /* 0x00000e08060075b4 */ /* 0x0001e40008011000 */
[----:B0-----:R-:W-:Y:S01]  /*7e80*/  UMOV UR11, UR20 ;  /* 0x00000014000b7c82 */ /* 0x001fe20008000000 */
[----:B------:R-:W-:Y:S02]  /*7e90*/  UMOV UR8, UR5 ;  /* 0x0000000500087c82 */ /* 0x000fe40008000000 */
[----:B------:R0:W-:Y:S02]  /*7ea0*/  UTMALDG.3D.MULTICAST [UR8], [UR26], UR21, desc[UR14] ;  /* 0x00000e081a0073b4 */ /* 0x0001e40008011815 */
[----:B0-----:R-:W-:Y:S05]  /*7eb0*/  @P1 BRA `(.L_x_243) ;  /* 0xfffffffc00441947 */ /* 0x001fea000383ffff */
.L_x_240:
[----:B------:R-:W-:Y:S05]  /*7ec0*/  BSYNC B1 ;  /* 0x0000000000017941 */ /* 0x000fea0003800000 */
.L_x_239:
[----:B------:R-:W-:Y:S01]  /*7ed0*/  LOP3.LUT P1, RZ, R11, 0xff, RZ, 0xc0, !PT ;  /* 0x000000ff0bff7812 */ /* 0x000fe2000782c0ff */
[C---:B------:R-:W-:Y:S01]  /*7ee0*/  IMAD.IADD R6, R10.reuse, 0x1, R3 ;  /* 0x000000010a067824 */ /* 0x040fe200078e0203 */
[----:B------:R-:W-:Y:S01]  /*7ef0*/  ULDC.64 UR6, c[0x0][0x650] ;  /* 0x0001940000067ab9 */ /* 0x000fe20000000a00 */
[----:B------:R-:W-:Y:S01]  /*7f00*/  ISETP.GE.U32.AND P2, PT, R10, 0xa, PT ;  /* 0x0000000a0a00780c */ /* 0x000fe20003f46070 */
[----:B------:R-:W-:Y:S01]  /*7f10*/  BSSY B1, `(.L_x_244) ;  /* 0x000006c000017945 */ /* 0x000fe20003800000 */
[----:B------:R-:W-:Y:S01]  /*7f20*/  IMAD.MOV.U32 R21, RZ, RZ, -0x1 ;  /* 0xffffffffff157424 */ /* 0x000fe200078e00ff */
[----:B------:R-:W-:Y:S01]  /*7f30*/  ISETP.GT.U32.AND P0, PT, R6, 0x9, PT ;  /* 0x000000090600780c */ /* 0x000fe20003f04070 */
[----:B------:R-:W-:Y:S01]  /*7f40*/  IMAD.MOV.U32 R20, RZ, RZ, -0x1 ;  /* 0xffffffffff147424 */ /* 0x000fe200078e00ff */
[----:B------:R-:W-:Y:S02]  /*7f50*/  PRMT R11, RZ, 0x7610, R11 ;  /* 0x00007610ff0b7816 */ /* 0x000fe4000000000b */
[----:B------:R-:W-:-:S03]  /*7f60*/  ISETP.LT.U32.AND P0, PT, R10, 0xa, P0 ;  /* 0x0000000a0a00780c */ /* 0x000fc60000701070 */
[----:B------:R-:W0:Y:S01]  /*7f70*/  @P1 S2R R5, SR_CgaCtaId ;  /* 0x0000000000051919 */ /* 0x000e220000008800 */
[----:B------:R-:W-:-:S04]  /*7f80*/  @P1 MOV R4, 0x400 ;  /* 0x0000040000041802 */ /* 0x000fc80000000f00 */
[----:B0-----:R-:W-:Y:S01]  /*7f90*/  @P1 LEA R3, R5, R4, 0x18 ;  /* 0x0000000405031211 */ /* 0x001fe200078ec0ff */
[----:B------:R-:W-:-:S03]  /*7fa0*/  IMAD.WIDE.U32 R4, R6, -0x33333333, RZ ;  /* 0xcccccccd06047825 */ /* 0x000fc600078e00ff */
[----:B------:R0:W-:Y:S01]  /*7fb0*/  @P1 SYNCS.ARRIVE.TRANS64.A1T0 RZ, [R3+URZ+0xb8], RZ ;  /* 0x0000b8ff03ff19a7 */ /* 0x0001e2000810003f */
[----:B------:R-:W-:Y:S02]  /*7fc0*/  IADD3 R16, P1, R16, UR22, RZ ;  /* 0x0000001610107c10 */ /* 0x000fe4000ff3e0ff */
[----:B------:R-:W-:Y:S02]  /*7fd0*/  SHF.R.U32.HI R5, RZ, 0x3, R5 ;  /* 0x00000003ff057819 */ /* 0x000fe40000011605 */
[----:B------:R-:W-:Y:S02]  /*7fe0*/  IADD3.X R17, R17, UR13, RZ, P1, !PT ;  /* 0x0000000d11117c10 */ /* 0x000fe40008ffe4ff */
[----:B------:R-:W-:Y:S02]  /*7ff0*/  PRMT R4, RZ, 0x7610, R4 ;  /* 0x00007610ff047816 */ /* 0x000fe40000000004 */
[----:B0-----:R-:W-:Y:S02]  /*8000*/  SEL R3, RZ, 0x1, !P0 ;  /* 0x00000001ff037807 */ /* 0x001fe40004000000 */
[----:B------:R-:W-:-:S02]  /*8010*/  ISETP.GE.U32.AND P0, PT, R16, UR6, PT ;  /* 0x0000000610007c0c */ /* 0x000fc4000bf06070 */
[----:B------:R-:W-:Y:S01]  /*8020*/  LOP3.LUT R0, R0, R3, RZ, 0x3c, !PT ;  /* 0x0000000300007212 */ /* 0x000fe200078e3cff */
[----:B------:R-:W-:Y:S01]  /*8030*/  IMAD R3, R5, -0xa, R6 ;  /* 0xfffffff605037824 */ /* 0x000fe200078e0206 */
[----:B------:R-:W-:Y:S01]  /*8040*/  ISETP.GE.U32.AND.EX P0, PT, R17, UR7, PT, P0 ;  /* 0x0000000711007c0c */ /* 0x000fe2000bf06100 */
[----:B------:R-:W-:Y:S01]  /*8050*/  IMAD.MOV.U32 R6, RZ, RZ, -0x1 ;  /* 0xffffffffff067424 */ /* 0x000fe200078e00ff */
[----:B------:R-:W-:-:S11]  /*8060*/  @P2 LOP3.LUT R0, R0, 0x1, R5, 0x78, !PT ;  /* 0x0000000100002812 */ /* 0x000fd600078e7805 */
[----:B------:R-:W-:Y:S05]  /*8070*/  @P0 BRA `(.L_x_245) ;  /* 0x0000000400540947 */ /* 0x000fea0003800000 */
[----:B------:R-:W0:Y:S01]  /*8080*/  S2R R15, SR_CTAID.X ;  /* 0x00000000000f7919 */ /* 0x000e220000002500 */
[----:B------:R-:W-:Y:S01]  /*8090*/  ULDC.64 UR6, c[0x0][0x628] ;  /* 0x00018a0000067ab9 */ /* 0x000fe20000000a00 */
[----:B------:R-:W-:Y:S01]  /*80a0*/  ULDC UR8, c[0x0][0x630] ;  /* 0x00018c0000087ab9 */ /* 0x000fe20000000800 */
[----:B------:R-:W-:Y:S01]  /*80b0*/  ISETP.NE.U32.AND P0, PT, RZ, UR6, PT ;  /* 0x00000006ff007c0c */ /* 0x000fe2000bf05070 */
[----:B------:R-:W1:Y:S01]  /*80c0*/  S2R R20, SR_CTAID.Y ;  /* 0x0000000000147919 */ /* 0x000e620000002600 */
[----:B------:R-:W-:Y:S01]  /*80d0*/  ULDC UR9, c[0x0][0x150] ;  /* 0x0000540000097ab9 */ /* 0x000fe20000000800 */
[----:B------:R-:W-:Y:S01]  /*80e0*/  IMAD.MOV.U32 R4, RZ, RZ, R16 ;  /* 0x000000ffff047224 */ /* 0x000fe200078e0010 */
[----:B------:R-:W-:Y:S01]  /*80f0*/  ISETP.NE.AND.EX P0, PT, RZ, UR7, PT, P0 ;  /* 0x00000007ff007c0c */ /* 0x000fe2000bf05300 */
[----:B------:R-:W-:Y:S01]  /*8100*/  IMAD.MOV.U32 R5, RZ, RZ, R17 ;  /* 0x000000ffff057224 */ /* 0x000fe200078e0011 */
[----:B0-----:R-:W-:-:S11]  /*8110*/  I2FP.F32.U32 R22, R15 ;  /* 0x0000000f00167245 */ /* 0x001fd60000201000 */
[----:B------:R-:W-:Y:S05]  /*8120*/  @!P0 BRA `(.L_x_246) ;  /* 0x0000000000288947 */ /* 0x000fea0003800000 */
[----:B------:R-:W-:Y:S02]  /*8130*/  ULDC UR5, c[0x0][0x634] ;  /* 0x00018d0000057ab9 */ /* 0x000fe40000000800 */
[----:B------:R-:W-:-:S05]  /*8140*/  IADD3 R5, P0, R16, UR5, RZ ;  /* 0x0000000510057c10 */ /* 0x000fca000ff1e0ff */
[----:B------:R-:W-:-:S04]  /*8150*/  IMAD.X R21, RZ, RZ, R17, P0 ;  /* 0x000000ffff157224 */ /* 0x000fc800000e0611 */
[----:B------:R-:W-:-:S04]  /*8160*/  IMAD.WIDE.U32 R6, R21, UR6, RZ ;  /* 0x0000000615067c25 */ /* 0x000fc8000f8e00ff */
[----:B------:R-:W-:-:S04]  /*8170*/  IMAD.WIDE.U32 R6, P0, R5, UR7, R6 ;  /* 0x0000000705067c25 */ /* 0x000fc8000f800006 */
[----:B------:R-:W-:-:S04]  /*8180*/  IMAD.WIDE.U32 R4, R5, UR6, RZ ;  /* 0x0000000605047c25 */ /* 0x000fc8000f8e00ff */
[----:B------:R-:W-:Y:S01]  /*8190*/  IMAD.MOV.U32 R4, RZ, RZ, R7 ;  /* 0x000000ffff047224 */ /* 0x000fe200078e0007 */
[----:B------:R-:W-:Y:S01]  /*81a0*/  IADD3 RZ, P1, R5, R6, RZ ;  /* 0x0000000605ff7210 */ /* 0x000fe20007f3e0ff */
[----:B------:R-:W-:-:S04]  /*81b0*/  IMAD.X R5, RZ, RZ, RZ, P0 ;  /* 0x000000ffff057224 */ /* 0x000fc800000e06ff */
[----:B------:R-:W-:-:S08]  /*81c0*/  IMAD.WIDE.U32.X R4, R21, UR7, R4, P1 ;  /* 0x0000000715047c25 */ /* 0x000fd000088e0404 */
.L_x_246:
[--C-:B------:R-:W-:Y:S01]  /*81d0*/  SHF.R.U64 R14, R4, UR8, R5.reuse ;  /* 0x00000008040e7c19 */ /* 0x100fe20008001205 */
[----:B------:R-:W-:Y:S01]  /*81e0*/  FMUL R22, R22, UR9 ;  /* 0x0000000916167c20 */ /* 0x000fe20008400000 */
[----:B------:R-:W-:Y:S01]  /*81f0*/  SHF.R.U32.HI R4, RZ, UR8, R5 ;  /* 0x00000008ff047c19 */ /* 0x000fe20008011605 */
[----:B------:R-:W0:Y:S01]  /*8200*/  LDC R6, c[0x0][0x144] ;  /* 0x00005100ff067b82 */ /* 0x000e220000000800 */
[----:B------:R-:W-:Y:S01]  /*8210*/  IADD3 R5, P0, RZ, -R14, RZ ;  /* 0x8000000eff057210 */ /* 0x000fe20007f1e0ff */
[----:B------:R-:W-:Y:S01]  /*8220*/  ULDC UR5, c[0x0][0x154] ;  /* 0x0000550000057ab9 */ /* 0x000fe20000000800 */
[----:B-1----:R-:W-:Y:S01]  /*8230*/  I2FP.F32.U32 R7, R20 ;  /* 0x0000001400077245 */ /* 0x002fe20000201000 */
[----:B------:R-:W1:Y:S01]  /*8240*/  F2I.U32.TRUNC.NTZ R22, R22 ;  /* 0x0000001600167305 */ /* 0x000e62000020f000 */
[----:B------:R-:W-:Y:S01]  /*8250*/  ULDC.64 UR6, c[0x0][0x620] ;  /* 0x0001880000067ab9 */ /* 0x000fe20000000a00 */
[----:B------:R-:W-:Y:S01]  /*8260*/  IMAD.X R4, RZ, RZ, ~R4, P0 ;  /* 0x000000ffff047224 */ /* 0x000fe200000e0e04 */
[----:B------:R-:W-:Y:S01]  /*8270*/  ISETP.NE.AND P2, PT, R2, 0x1, PT ;  /* 0x000000010200780c */ /* 0x000fe20003f45270 */
[----:B------:R-:W-:Y:S01]  /*8280*/  FMUL R23, R7, UR5 ;  /* 0x0000000507177c20 */ /* 0x000fe20008400000 */
[----:B------:R-:W2:Y:S01]  /*8290*/  LDC R25, c[0x0][0x148] ;  /* 0x00005200ff197b82 */ /* 0x000ea20000000800 */
[----:B------:R-:W-:Y:S01]  /*82a0*/  IMAD R4, R4, UR6, RZ ;  /* 0x0000000604047c24 */ /* 0x000fe2000f8e02ff */
[----:B------:R-:W-:-:S03]  /*82b0*/  ULDC UR5, c[0x0][0x618] ;  /* 0x0001860000057ab9 */ /* 0x000fc60000000800 */
[----:B------:R-:W3:Y:S01]  /*82c0*/  F2I.U32.TRUNC.NTZ R23, R23 ;  /* 0x0000001700177305 */ /* 0x000ee2000020f000 */
[C---:B------:R-:W-:Y:S02]  /*82d0*/  IMAD R7, R5.reuse, UR7, R4 ;  /* 0x0000000705077c24 */ /* 0x040fe4000f8e0204 */
[----:B------:R-:W-:Y:S01]  /*82e0*/  IMAD.WIDE.U32 R4, R5, UR6, R16 ;  /* 0x0000000605047c25 */ /* 0x000fe2000f8e0010 */
[----:B------:R-:W-:Y:S02]  /*82f0*/  ULDC.64 UR6, c[0x0][0x640] ;  /* 0x0001900000067ab9 */ /* 0x000fe40000000a00 */
[----:B------:R-:W-:Y:S01]  /*8300*/  ISETP.NE.U32.AND P0, PT, RZ, UR6, PT ;  /* 0x00000006ff007c0c */ /* 0x000fe2000bf05070 */
[----:B------:R-:W-:Y:S02]  /*8310*/  IMAD.IADD R5, R5, 0x1, R7 ;  /* 0x0000000105057824 */ /* 0x000fe400078e0207 */
[----:B-1----:R-:W-:Y:S01]  /*8320*/  IMAD.MOV R22, RZ, RZ, -R22 ;  /* 0x000000ffff167224 */ /* 0x002fe200078e0a16 */
[----:B------:R-:W-:-:S02]  /*8330*/  ISETP.NE.AND.EX P0, PT, RZ, UR7, PT, P0 ;  /* 0x00000007ff007c0c */ /* 0x000fc4000bf05300 */
[----:B------:R-:W-:Y:S01]  /*8340*/  SHF.R.U64 R21, R4, UR5, R5 ;  /* 0x0000000504157c19 */ /* 0x000fe20008001205 */
[----:B0-----:R-:W-:Y:S01]  /*8350*/  IMAD R15, R6, R22, R15 ;  /* 0x00000016060f7224 */ /* 0x001fe200078e020f */
[----:B------:R-:W-:Y:S01]  /*8360*/  SHF.R.U32.HI R4, RZ, UR5, R5 ;  /* 0x00000005ff047c19 */ /* 0x000fe20008011605 */
[----:B------:R-:W-:Y:S01]  /*8370*/  ULDC UR5, c[0x0][0x608] ;  /* 0x0001820000057ab9 */ /* 0x000fe20000000800 */
[----:B---3--:R-:W-:Y:S02]  /*8380*/  IMAD.MOV R6, RZ, RZ, -R23 ;  /* 0x000000ffff067224 */ /* 0x008fe400078e0a17 */
[--C-:B------:R-:W-:Y:S02]  /*8390*/  SHF.R.U64 R22, R21, UR5, R4.reuse ;  /* 0x0000000515167c19 */ /* 0x100fe40008001204 */
[----:B------:R-:W-:Y:S01]  /*83a0*/  SHF.R.U32.HI R5, RZ, UR5, R4 ;  /* 0x00000005ff057c19 */ /* 0x000fe20008011604 */
[----:B------:R-:W-:Y:S01]  /*83b0*/  ULDC UR5, c[0x0][0x658] ;  /* 0x0001960000057ab9 */ /* 0x000fe20000000800 */
[----:B--2---:R-:W-:-:S02]  /*83c0*/  @P2 IMAD R15, R25, R6, R20 ;  /* 0x00000006190f2224 */ /* 0x004fc400078e0214 */
[--C-:B------:R-:W-:Y:S02]  /*83d0*/  SHF.R.U64 R20, R22, UR5, R5.reuse ;  /* 0x0000000516147c19 */ /* 0x100fe40008001205 */
[----:B------:R-:W-:-:S03]  /*83e0*/  SHF.R.U32.HI R23, RZ, UR5, R5 ;  /* 0x00000005ff177c19 */ /* 0x000fc60008011605 */
[----:B------:R-:W-:Y:S02]  /*83f0*/  IMAD.MOV.U32 R6, RZ, RZ, R20 ;  /* 0x000000ffff067224 */ /* 0x000fe400078e0014 */
[----:B------:R-:W-:Y:S01]  /*8400*/  IMAD.MOV.U32 R5, RZ, RZ, R23 ;  /* 0x000000ffff057224 */ /* 0x000fe200078e0017 */
[----:B------:R-:W-:Y:S06]  /*8410*/  @!P0 BRA `(.L_x_247) ;  /* 0x00000000002c8947 */ /* 0x000fec0003800000 */
        /* <DEDUP_REMOVED lines=9> */
[----:B------:R-:W-:-:S04]  /*84b0*/  IMAD.WIDE.U32.X R4, R23, UR7, R4, P1 ;  /* 0x0000000717047c25 */ /* 0x000fc800088e0404 */
[----:B------:R-:W-:-:S07]  /*84c0*/  IMAD.MOV.U32 R6, RZ, RZ, R4 ;  /* 0x000000ffff067224 */ /* 0x000fce00078e0004 */
.L_x_247:
[----:B------:R-:W-:Y:S01]  /*84d0*/  ULDC UR5, c[0x0][0x648] ;  /* 0x0001920000057ab9 */ /* 0x000fe20000000800 */
[----:B------:R-:W-:Y:S01]  /*84e0*/  LOP3.LUT R4, R22, UR17, RZ, 0xc0, !PT ;  /* 0x0000001116047c12 */ /* 0x000fe2000f8ec0ff */
[----:B------:R-:W-:Y:S01]  /*84f0*/  ULDC UR6, c[0x0][0x610] ;  /* 0x0001840000067ab9 */ /* 0x000fe20000000800 */
[----:B------:R-:W-:Y:S01]  /*8500*/  SHF.R.U64 R5, R6, UR5, R5 ;  /* 0x0000000506057c19 */ /* 0x000fe20008001205 */
[----:B------:R-:W-:Y:S01]  /*8510*/  ULDC UR5, c[0x0][0x638] ;  /* 0x00018e0000057ab9 */ /* 0x000fe20000000800 */
[----:B------:R-:W-:-:S03]  /*8520*/  LOP3.LUT R21, R21, UR4, RZ, 0xc0, !PT ;  /* 0x0000000415157c12 */ /* 0x000fc6000f8ec0ff */
[----:B------:R-:W-:Y:S02]  /*8530*/  IMAD.MOV R7, RZ, RZ, -R5 ;  /* 0x000000ffff077224 */ /* 0x000fe400078e0a05 */
[----:B------:R-:W-:Y:S02]  /*8540*/  IMAD R4, R5, UR18, R4 ;  /* 0x0000001205047c24 */ /* 0x000fe4000f8e0204 */
[----:B------:R-:W-:Y:S01]  /*8550*/  IMAD R20, R7, UR5, R20 ;  /* 0x0000000507147c24 */ /* 0x000fe2000f8e0214 */
[----:B------:R-:W-:Y:S01]  /*8560*/  ULDC UR5, c[0x0][0x600] ;  /* 0x0001800000057ab9 */ /* 0x000fe20000000800 */
[----:B------:R-:W-:Y:S02]  /*8570*/  IMAD R15, R4, UR6, R15 ;  /* 0x00000006040f7c24 */ /* 0x000fe4000f8e020f */
[----:B------:R-:W-:Y:S02]  /*8580*/  IMAD R6, R20, UR5, R21 ;  /* 0x0000000514067c24 */ /* 0x000fe4000f8e0215 */
[----:B------:R-:W-:-:S03]  /*8590*/  IMAD.MOV.U32 R4, RZ, RZ, 0x1 ;  /* 0x00000001ff047424 */ /* 0x000fc600078e00ff */
[----:B------:R-:W-:Y:S02]  /*85a0*/  SEL R20, R6, R15, !P2 ;  /* 0x0000000f06147207 */ /* 0x000fe40005000000 */
[----:B------:R-:W-:Y:S01]  /*85b0*/  SEL R21, R15, R6, !P2 ;  /* 0x000000060f157207 */ /* 0x000fe20005000000 */
[----:B------:R-:W-:-:S07]  /*85c0*/  IMAD.MOV.U32 R6, RZ, RZ, R14 ;  /* 0x000000ffff067224 */ /* 0x000fce00078e000e */
.L_x_245:
[----:B------:R-:W-:Y:S05]  /*85d0*/  BSYNC B1 ;  /* 0x0000000000017941 */ /* 0x000fea0003800000 */
.L_x_244:
[----:B------:R-:W-:-:S13]  /*85e0*/  LOP3.LUT P0, RZ, R4, 0xff, RZ, 0xc0, !PT ;  /* 0x000000ff04ff7812 */ /* 0x000fda000780c0ff */
[----:B------:R-:W-:Y:S05]  /*85f0*/  @P0 BRA `(.L_x_248) ;  /* 0xfffffff4003c0947 */ /* 0x000fea000383ffff */
[----:B------:R-:W-:Y:S05]  /*8600*/  BSYNC B0 ;  /* 0x0000000000007941 */ /* 0x000fea0003800000 */
.L_x_237:
[----:B------:R-:W-:-:S03]  /*8610*/  UMOV UR5, 0xffffffff ;  /* 0xffffffff00057882 */ /* 0x000fc60000000000 */
[----:B------:R-:W-:Y:S05]  /*8620*/  BRA.DIV UR5, `(.L_x_249) ;  /* 0x0000000605ec7947 */ /* 0x000fea000b800000 */
[----:B------:R-:W-:-:S13]  /*8630*/  ELECT P6, URZ, PT ;  /* 0x00000000003f782f */ /* 0x000fda00038c0000 */
.L_x_269:
[----:B------:R-:W-:Y:S04]  /*8640*/  BSSY B0, `(.L_x_250) ;  /* 0x0000061000007945 */ /* 0x000fe80003800000 */
[----:B------:R-:W-:Y:S05]  /*8650*/  @!P6 BRA `(.L_x_251) ;  /* 0x00000004007ce947 */ /* 0x000fea0003800000 */
[----:B------:R-:W-:-:S04]  /*8660*/  LOP3.LUT R19, R19, 0x2, RZ, 0xfc, !PT ;  /* 0x0000000213137812 */ /* 0x000fc800078efcff */
[----:B------:R-:W-:-:S13]  /*8670*/  ISETP.NE.AND P0, PT, R19, 0x3, PT ;  /* 0x000000031300780c */ /* 0x000fda0003f05270 */
[----:B------:R-:W-:Y:S05]  /*8680*/  @!P0 BRA `(.L_x_252) ;  /* 0x0000000000048947 */ /* 0x000fea0003800000 */
[----:B------:R-:W-:Y:S01]  /*8690*/  BPT.TRAP 0x1 ;  /* 0x000000040000795c */ /* 0x000fe20000300000 */
.L_x_252:
[----:B------:R-:W0:Y:S01]  /*86a0*/  S2R R5, SR_CgaCtaId ;  /* 0x0000000000057919 */ /* 0x000e220000008800 */
[----:B------:R-:W-:Y:S02]  /*86b0*/  MOV R2, 0x400 ;  /* 0x0000040000027802 */ /* 0x000fe40000000f00 */
[----:B------:R-:W-:Y:S02]  /*86c0*/  SHF.L.U32 R4, R0, 0x1f, RZ ;  /* 0x0000001f00047819 */ /* 0x000fe400000006ff */
[----:B0-----:R-:W-:-:S05]  /*86d0*/  LEA R2, R5, R2, 0x18 ;  /* 0x0000000205027211 */ /* 0x001fca00078ec0ff */
[----:B------:R-:W-:-:S04]  /*86e0*/  VIADD R2, R2, 0x50 ;  /* 0x0000005002027836 */ /* 0x000fc80000000000 */
[C---:B------:R-:W-:Y:S02]  /*86f0*/  IMAD R7, R3.reuse, 0x8, R2 ;  /* 0x0000000803077824 */ /* 0x040fe400078e0202 */
[----:B------:R-:W-:Y:S02]  /*8700*/  VIADD R3, R3, 0x1 ;  /* 0x0000000103037836 */ /* 0x000fe40000000000 */
[----:B------:R-:W0:Y:S03]  /*8710*/  SYNCS.PHASECHK.TRANS64.TRYWAIT P0, [R7+URZ], R4 ;  /* 0x00000004070075a7 */ /* 0x000e26000800017f */
[----:B------:R-:W-:-:S04]  /*8720*/  ISETP.NE.AND P1, PT, R3, 0xa, PT ;  /* 0x0000000a0300780c */ /* 0x000fc80003f25270 */
[----:B------:R-:W-:Y:S02]  /*8730*/  SEL R5, RZ, 0x1, P1 ;  /* 0x00000001ff057807 */ /* 0x000fe40000800000 */
[----:B------:R-:W-:Y:S02]  /*8740*/  SEL R3, R3, RZ, P1 ;  /* 0x000000ff03037207 */ /* 0x000fe40000800000 */
[----:B------:R-:W-:-:S03]  /*8750*/  LOP3.LUT R6, R0, R5, RZ, 0x3c, !PT ;  /* 0x0000000500067212 */ /* 0x000fc600078e3cff */
[----:B------:R-:W-:Y:S01]  /*8760*/  IMAD R8, R3, 0x8, R2 ;  /* 0x0000000803087824 */ /* 0x000fe200078e0202 */
[----:B------:R-:W-:Y:S01]  /*8770*/  SHF.L.U32 R5, R6, 0x1f, RZ ;  /* 0x0000001f06057819 */ /* 0x000fe200000006ff */
[----:B0-----:R-:W-:Y:S06]  /*8780*/  @!P0 BRA `(.L_x_253) ;  /* 0x0000000400b48947 */ /* 0x001fec0003800000 */
.L_x_270:
[----:B------:R-:W1:Y:S01]  /*8790*/  SYNCS.PHASECHK.TRANS64.TRYWAIT P0, [R8+URZ], R5 ;  /* 0x00000005080075a7 */ /* 0x000e62000800017f */
[----:B------:R-:W-:-:S05]  /*87a0*/  VIADD R0, R3, 0x1 ;  /* 0x0000000103007836 */ /* 0x000fca0000000000 */
[----:B------:R-:W-:-:S04]  /*87b0*/  ISETP.NE.AND P1, PT, R0, 0xa, PT ;  /* 0x0000000a0000780c */ /* 0x000fc80003f25270 */
[----:B------:R-:W-:Y:S02]  /*87c0*/  SEL R3, RZ, 0x1, P1 ;  /* 0x00000001ff037807 */ /* 0x000fe40000800000 */
[----:B0-----:R-:W-:Y:S02]  /*87d0*/  SEL R7, R0, RZ, P1 ;  /* 0x000000ff00077207 */ /* 0x001fe40000800000 */
[----:B------:R-:W-:-:S03]  /*87e0*/  LOP3.LUT R6, R6, R3, RZ, 0x3c, !PT ;  /* 0x0000000306067212 */ /* 0x000fc600078e3cff */
[----:B------:R-:W-:Y:S01]  /*87f0*/  IMAD R9, R7, 0x8, R2 ;  /* 0x0000000807097824 */ /* 0x000fe200078e0202 */
[----:B------:R-:W-:Y:S01]  /*8800*/  SHF.L.U32 R4, R6, 0x1f, RZ ;  /* 0x0000001f06047819 */ /* 0x000fe200000006ff */
[----:B-1----:R-:W-:Y:S06]  /*8810*/  @!P0 BRA `(.L_x_254) ;  /* 0x0000000400a48947 */ /* 0x002fec0003800000 */
.L_x_271:
[----:B------:R-:W1:Y:S01]  /*8820*/  SYNCS.PHASECHK.TRANS64.TRYWAIT P0, [R9+URZ], R4 ;  /* 0x00000004090075a7 */ /* 0x000e62000800017f */
[----:B------:R-:W-:-:S05]  /*8830*/  VIADD R0, R7, 0x1 ;  /* 0x0000000107007836 */ /* 0x000fca0000000000 */
[----:B------:R-:W-:-:S04]  /*8840*/  ISETP.NE.AND P1, PT, R0, 0xa, PT ;  /* 0x0000000a0000780c */ /* 0x000fc80003f25270 */
[----:B------:R-:W-:Y:S02]  /*8850*/  SEL R3, RZ, 0x1, P1 ;  /* 0x00000001ff037807 */ /* 0x000fe40000800000 */
[----:B------:R-:W-:Y:S02]  /*8860*/  SEL R7, R0, RZ, P1 ;  /* 0x000000ff00077207 */ /* 0x000fe40000800000 */
[----:B------:R-:W-:-:S03]  /*8870*/  LOP3.LUT R6, R6, R3, RZ, 0x3c, !PT ;  /* 0x0000000306067212 */ /* 0x000fc600078e3cff */
[----:B0-----:R-:W-:Y:S01]  /*8880*/  IMAD R8, R7, 0x8, R2 ;  /* 0x0000000807087824 */ /* 0x001fe200078e0202 */
[----:B------:R-:W-:Y:S01]  /*8890*/  SHF.L.U32 R5, R6, 0x1f, RZ ;  /* 0x0000001f06057819 */ /* 0x000fe200000006ff */
[----:B-1----:R-:W-:Y:S06]  /*88a0*/  @!P0 BRA `(.L_x_255) ;  /* 0x0000000400948947 */ /* 0x002fec0003800000 */
.L_x_272:
        /* <DEDUP_REMOVED lines=9> */
.L_x_273:
        /* <DEDUP_REMOVED lines=9> */
.L_x_274:
        /* <DEDUP_REMOVED lines=9> */
.L_x_275:
        /* <DEDUP_REMOVED lines=9> */
.L_x_276:
[----:B------:R-:W1:Y:S01]  /*8af0*/  SYNCS.PHASECHK.TRANS64.TRYWAIT P0, [R8+URZ], R5 ;  /* 0x00000005080075a7 */ /* 0x000e62000800017f */
[----:B------:R-:W-:-:S05]  /*8b00*/  VIADD R0, R7, 0x1 ;  /* 0x0000000107007836 */ /* 0x000fca0000000000 */
[----:B------:R-:W-:-:S04]  /*8b10*/  ISETP.NE.AND P1, PT, R0, 0xa, PT ;  /* 0x0000000a0000780c */ /* 0x000fc80003f25270 */
[----:B------:R-:W-:Y:S02]  /*8b20*/  SEL R3, RZ, 0x1, P1 ;  /* 0x00000001ff037807 */ /* 0x000fe40000800000 */
[----:B------:R-:W-:Y:S02]  /*8b30*/  SEL R7, R0, RZ, P1 ;  /* 0x000000ff00077207 */ /* 0x000fe40000800000 */
[----:B0-----:R-:W-:-:S03]  /*8b40*/  LOP3.LUT R9, R6, R3, RZ, 0x3c, !PT ;  /* 0x0000000306097212 */ /* 0x001fc600078e3cff */
[----:B------:R-:W-:Y:S01]  /*8b50*/  IMAD R11, R7, 0x8, R2 ;  /* 0x00000008070b7824 */ /* 0x000fe200078e0202 */
[----:B------:R-:W-:Y:S01]  /*8b60*/  SHF.L.U32 R6, R9, 0x1f, RZ ;  /* 0x0000001f09067819 */ /* 0x000fe200000006ff */
[----:B-1----:R-:W-:Y:S06]  /*8b70*/  @!P0 BRA `(.L_x_260) ;  /* 0x0000000400448947 */ /* 0x002fec0003800000 */
.L_x_277:
[----:B------:R-:W1:Y:S01]  /*8b80*/  SYNCS.PHASECHK.TRANS64.TRYWAIT P0, [R11+URZ], R6 ;  /* 0x000000060b0075a7 */ /* 0x000e62000800017f */
[----:B------:R-:W-:-:S05]  /*8b90*/  VIADD R0, R7, 0x1 ;  /* 0x0000000107007836 */ /* 0x000fca0000000000 */
[----:B------:R-:W-:-:S04]  /*8ba0*/  ISETP.NE.AND P1, PT, R0, 0xa, PT ;  /* 0x0000000a0000780c */ /* 0x000fc80003f25270 */
[----:B------:R-:W-:Y:S02]  /*8bb0*/  SEL R4, RZ, 0x1, P1 ;  /* 0x00000001ff047807 */ /* 0x000fe40000800000 */
[----:B------:R-:W-:Y:S02]  /*8bc0*/  SEL R3, R0, RZ, P1 ;  /* 0x000000ff00037207 */ /* 0x000fe40000800000 */
[----:B------:R-:W-:Y:S01]  /*8bd0*/  LOP3.LUT R0, R9, R4, RZ, 0x3c, !PT ;  /* 0x0000000409007212 */ /* 0x000fe200078e3cff */
[----:B-1----:R-:W-:Y:S06]  /*8be0*/  @!P0 BRA `(.L_x_261) ;  /* 0x00000004003c8947 */ /* 0x002fec0003800000 */
.L_x_278:
[----:B------:R-:W-:Y:S01]  /*8bf0*/  IMAD R3, R3, 0x8, R2 ;  /* 0x0000000803037824 */ /* 0x000fe200078e0202 */
[----:B------:R-:W-:-:S07]  /*8c00*/  SHF.L.U32 R0, R0, 0x1f, RZ ;  /* 0x0000001f00007819 */ /* 0x000fce00000006ff */
.L_x_262:
[----:B--2---:R2:W3:Y:S02]  /*8c10*/  SYNCS.PHASECHK.TRANS64.TRYWAIT P0, [R3+URZ], R0 ;  /* 0x00000000030075a7 */ /* 0x0044e4000800017f */
[----:B---3--:R-:W-:Y:S05]  /*8c20*/  @!P0 NANOSLEEP.SYNCS 0x989680 ;  /* 0x009896800000895d */ /* 0x008fea0003900000 */
[----:B------:R-:W3:Y:S02]  /*8c30*/  @!P0 SYNCS.PHASECHK.TRANS64 P0, [R3+URZ], R0 ;  /* 0x00000000030085a7 */ /* 0x000ee4000800007f */
[----:B---3--:R-:W-:Y:S05]  /*8c40*/  @!P0 BRA `(.L_x_262) ;  /* 0xfffffffc00f08947 */ /* 0x008fea000383ffff */
.L_x_251:
[----:B------:R-:W-:Y:S05]  /*8c50*/  BSYNC B0 ;  /* 0x0000000000007941 */ /* 0x000fea0003800000 */
.L_x_250:
[----:B------:R-:W-:Y:S05]  /*8c60*/  EXIT ;  /* 0x000000000000794d */ /* 0x000fea0003800000 */
.L_x_22:
[----:B----4-:R4:W0:Y:S02]  /*8c70*/  SYNCS.PHASECHK.TRANS64.TRYWAIT P1, [R3+URZ], R0 ;  /* 0x00000000030075a7 */ /* 0x010824000802017f */
[----:B0-----:R-:W-:Y:S05]  /*8c80*/  @!P1 NANOSLEEP.SYNCS 0x989680 ;  /* 0x009896800000995d */ /* 0x001fea0003900000 */
[----:B------:R-:W0:Y:S02]  /*8c90*/  @!P1 SYNCS.PHASECHK.TRANS64 P1, [R3+URZ], R0 ;  /* 0x00000000030095a7 */ /* 0x000e24000802007f */
[----:B0-----:R-:W-:Y:S05]  /*8ca0*/  @!P1 BRA `(.L_x_22) ;  /* 0xfffffffc00f09947 */ /* 0x001fea000383ffff */
[----:B------:R-:W-:Y:S05]  /*8cb0*/  BRA `(.L_x_21) ;  /* 0xffffff8800547947 */ /* 0x000fea000383ffff */
.L_x_27:
[----:B-1----:R1:W3:Y:S02]  /*8cc0*/  SYNCS.PHASECHK.TRANS64.TRYWAIT P1, [R5+URZ], R4 ;  /* 0x00000004050075a7 */ /* 0x0022e4000802017f */
[----:B---3--:R-:W-:Y:S05]  /*8cd0*/  @!P1 NANOSLEEP.SYNCS 0x989680 ;  /* 0x009896800000995d */ /* 0x008fea0003900000 */
[----:B------:R-:W3:Y:S02]  /*8ce0*/  @!P1 SYNCS.PHASECHK.TRANS64 P1, [R5+URZ], R4 ;  /* 0x00000004050095a7 */ /* 0x000ee4000802007f */
[----:B---3--:R-:W-:Y:S05]  /*8cf0*/  @!P1 BRA `(.L_x_27) ;  /* 0xfffffffc00f09947 */ /* 0x008fea000383ffff */
[----:B------:R-:W-:Y:S05]  /*8d00*/  BRA `(.L_x_26) ;  /* 0xffffff8c00307947 */ /* 0x000fea000383ffff */
.L_x_238:
[----:B------:R-:W-:Y:S01]  /*8d10*/  BSSY B1, `(.L_x_263) ;  /* 0x0000006000017945 */ /* 0x000fe20003800000 */
[----:B------:R-:W-:-:S07]  /*8d20*/  IMAD.MOV.U32 R15, RZ, RZ, -0x1 ;  /* 0xffffffffff0f7424 */ /* 0x000fce00078e00ff */
[----:B------:R-:W-:Y:S05]  /*8d30*/  WARPSYNC.COLLECTIVE R15, `(.L_x_264) ;  /* 0x000000000f0c7348 */ /* 0x000fea0003c00000 */
[----:B------:R-:W-:Y:S02]  /*8d40*/  ELECT P6, UR62, PT ;  /* 0x00000000003e782f */ /* 0x000fe400038c0000 */
[----:B------:R-:W-:Y:S01]  /*8d50*/  MOV R14, UR62 ;  /* 0x0000003e000e7c02 */ /* 0x000fe20008000f00 */
[----:B------:R-:W-:Y:S10]  /*8d60*/  ENDCOLLECTIVE ;  /* 0x000000000000791b */ /* 0x000ff40003800000 */
.L_x_264:
[----:B------:R-:W-:Y:S05]  /*8d70*/  BSYNC B1 ;  /* 0x0000000000017941 */ /* 0x000fea0003800000 */
.L_x_263:
[----:B------:R-:W-:Y:S05]  /*8d80*/  BRA `(.L_x_265) ;  /* 0xffffffec00647947 */ /* 0x000fea000383ffff */
.L_x_241:
[----:B-1----:R1:W2:Y:S02]  /*8d90*/  SYNCS.PHASECHK.TRANS64.TRYWAIT P0, [R23+URZ+0x50], R14 ;  /* 0x0000500e170075a7 */ /* 0x0022a4000800017f */
[----:B--2---:R-:W-:Y:S05]  /*8da0*/  @!P0 NANOSLEEP.SYNCS 0x989680 ;  /* 0x009896800000895d */ /* 0x004fea0003900000 */
[----:B------:R-:W2:Y:S02]  /*8db0*/  @!P0 SYNCS.PHASECHK.TRANS64 P0, [R23+URZ+0x50], R14 ;  /* 0x0000500e170085a7 */ /* 0x000ea4000800007f */
[----:B--2---:R-:W-:Y:S05]  /*8dc0*/  @!P0 BRA `(.L_x_241) ;  /* 0xfffffffc00f08947 */ /* 0x004fea000383ffff */
[----:B------:R-:W-:Y:S05]  /*8dd0*/  BRA `(.L_x_266) ;  /* 0xffffffec00a07947 */ /* 0x000fea000383ffff */
.L_x_249:
[----:B------:R-:W-:Y:S01]  /*8de0*/  BSSY B0, `(.L_x_267) ;  /* 0x0000006000007945 */ /* 0x000fe20003800000 */
[----:B------:R-:W-:-:S07]  /*8df0*/  IMAD.MOV.U32 R15, RZ, RZ, -0x1 ;  /* 0xffffffffff0f7424 */ /* 0x000fce00078e00ff */
[----:B------:R-:W-:Y:S05]  /*8e00*/  WARPSYNC.COLLECTIVE R15, `(.L_x_268) ;  /* 0x000000000f0c7348 */ /* 0x000fea0003c00000 */
[----:B------:R-:W-:Y:S02]  /*8e10*/  ELECT P6, UR62, PT ;  /* 0x00000000003e782f */ /* 0x000fe400038c0000 */
[----:B------:R-:W-:Y:S01]  /*8e20*/  MOV R14, UR62 ;  /* 0x0000003e000e7c02 */ /* 0x000fe20008000f00 */
[----:B------:R-:W-:Y:S10]  /*8e30*/  ENDCOLLECTIVE ;  /* 0x000000000000791b */ /* 0x000ff40003800000 */
.L_x_268:
[----:B------:R-:W-:Y:S05]  /*8e40*/  BSYNC B0 ;  /* 0x0000000000007941 */ /* 0x000fea0003800000 */
.L_x_267:
[----:B------:R-:W-:Y:S05]  /*8e50*/  BRA `(.L_x_269) ;  /* 0xfffffff400f87947 */ /* 0x000fea000383ffff */
.L_x_253:
[----:B0-----:R0:W1:Y:S02]  /*8e60*/  SYNCS.PHASECHK.TRANS64.TRYWAIT P0, [R7+URZ], R4 ;  /* 0x00000004070075a7 */ /* 0x001064000800017f */
[----:B-1----:R-:W-:Y:S05]  /*8e70*/  @!P0 NANOSLEEP.SYNCS 0x989680 ;  /* 0x009896800000895d */ /* 0x002fea0003900000 */
[----:B------:R-:W1:Y:S02]  /*8e80*/  @!P0 SYNCS.PHASECHK.TRANS64 P0, [R7+URZ], R4 ;  /* 0x00000004070085a7 */ /* 0x000e64000800007f */
[----:B-1----:R-:W-:Y:S05]  /*8e90*/  @!P0 BRA `(.L_x_253) ;  /* 0xfffffffc00f08947 */ /* 0x002fea000383ffff */
[----:B------:R-:W-:Y:S05]  /*8ea0*/  BRA `(.L_x_270) ;  /* 0xfffffff800387947 */ /* 0x000fea000383ffff */
.L_x_254:
[----:B0-----:R0:W1:Y:S02]  /*8eb0*/  SYNCS.PHASECHK.TRANS64.TRYWAIT P0, [R8+URZ], R5 ;  /* 0x00000005080075a7 */ /* 0x001064000800017f */
[----:B-1----:R-:W-:Y:S05]  /*8ec0*/  @!P0 NANOSLEEP.SYNCS 0x989680 ;  /* 0x009896800000895d */ /* 0x002fea0003900000 */
[----:B------:R-:W1:Y:S02]  /*8ed0*/  @!P0 SYNCS.PHASECHK.TRANS64 P0, [R8+URZ], R5 ;  /* 0x00000005080085a7 */ /* 0x000e64000800007f */
[----:B-1----:R-:W-:Y:S05]  /*8ee0*/  @!P0 BRA `(.L_x_254) ;  /* 0xfffffffc00f08947 */ /* 0x002fea000383ffff */
[----:B------:R-:W-:Y:S05]  /*8ef0*/  BRA `(.L_x_271) ;  /* 0xfffffff800487947 */ /* 0x000fea000383ffff */
.L_x_255:
[----:B0-----:R0:W1:Y:S02]  /*8f00*/  SYNCS.PHASECHK.TRANS64.TRYWAIT P0, [R9+URZ], R4 ;  /* 0x00000004090075a7 */ /* 0x001064000800017f */
[----:B-1----:R-:W-:Y:S05]  /*8f10*/  @!P0 NANOSLEEP.SYNCS 0x989680 ;  /* 0x009896800000895d */ /* 0x002fea0003900000 */
[----:B------:R-:W1:Y:S02]  /*8f20*/  @!P0 SYNCS.PHASECHK.TRANS64 P0, [R9+URZ], R4 ;  /* 0x00000004090085a7 */ /* 0x000e64000800007f */
[----:B-1----:R-:W-:Y:S05]  /*8f30*/  @!P0 BRA `(.L_x_255) ;  /* 0xfffffffc00f08947 */ /* 0x002fea000383ffff */
[----:B------:R-:W-:Y:S05]  /*8f40*/  BRA `(.L_x_272) ;  /* 0xfffffff800587947 */ /* 0x000fea000383ffff */
.L_x_256:
[----:B0-----:R0:W1:Y:S02]  /*8f50*/  SYNCS.PHASECHK.TRANS64.TRYWAIT P0, [R8+URZ], R5 ;  /* 0x00000005080075a7 */ /* 0x001064000800017f */
[----:B-1----:R-:W-:Y:S05]  /*8f60*/  @!P0 NANOSLEEP.SYNCS 0x989680 ;  /* 0x009896800000895d */ /* 0x002fea0003900000 */
[----:B------:R-:W1:Y:S02]  /*8f70*/  @!P0 SYNCS.PHASECHK.TRANS64 P0, [R8+URZ], R5 ;  /* 0x00000005080085a7 */ /* 0x000e64000800007f */
[----:B-1----:R-:W-:Y:S05]  /*8f80*/  @!P0 BRA `(.L_x_256) ;  /* 0xfffffffc00f08947 */ /* 0x002fea000383ffff */
[----:B------:R-:W-:Y:S05]  /*8f90*/  BRA `(.L_x_273) ;  /* 0xfffffff800687947 */ /* 0x000fea000383ffff */
.L_x_257:
[----:B0-----:R0:W1:Y:S02]  /*8fa0*/  SYNCS.PHASECHK.TRANS64.TRYWAIT P0, [R9+URZ], R4 ;  /* 0x00000004090075a7 */ /* 0x001064000800017f */
[----:B-1----:R-:W-:Y:S05]  /*8fb0*/  @!P0 NANOSLEEP.SYNCS 0x989680 ;  /* 0x009896800000895d */ /* 0x002fea0003900000 */
[----:B------:R-:W1:Y:S02]  /*8fc0*/  @!P0 SYNCS.PHASECHK.TRANS64 P0, [R9+URZ], R4 ;  /* 0x00000004090085a7 */ /* 0x000e64000800007f */
[----:B-1----:R-:W-:Y:S05]  /*8fd0*/  @!P0 BRA `(.L_x_257) ;  /* 0xfffffffc00f08947 */ /* 0x002fea000383ffff */
[----:B------:R-:W-:Y:S05]  /*8fe0*/  BRA `(.L_x_274) ;  /* 0xfffffff800787947 */ /* 0x000fea000383ffff */
.L_x_258:
[----:B0-----:R0:W1:Y:S02]  /*8ff0*/  SYNCS.PHASECHK.TRANS64.TRYWAIT P0, [R8+URZ], R5 ;  /* 0x00000005080075a7 */ /* 0x001064000800017f */
[----:B-1----:R-:W-:Y:S05]  /*9000*/  @!P0 NANOSLEEP.SYNCS 0x989680 ;  /* 0x009896800000895d */ /* 0x002fea0003900000 */
[----:B------:R-:W1:Y:S02]  /*9010*/  @!P0 SYNCS.PHASECHK.TRANS64 P0, [R8+URZ], R5 ;  /* 0x00000005080085a7 */ /* 0x000e64000800007f */
[----:B-1----:R-:W-:Y:S05]  /*9020*/  @!P0 BRA `(.L_x_258) ;  /* 0xfffffffc00f08947 */ /* 0x002fea000383ffff */
[----:B------:R-:W-:Y:S05]  /*9030*/  BRA `(.L_x_275) ;  /* 0xfffffff800887947 */ /* 0x000fea000383ffff */
.L_x_259:
[----:B0-----:R0:W1:Y:S02]  /*9040*/  SYNCS.PHASECHK.TRANS64.TRYWAIT P0, [R9+URZ], R4 ;  /* 0x00000004090075a7 */ /* 0x001064000800017f */
[----:B-1----:R-:W-:Y:S05]  /*9050*/  @!P0 NANOSLEEP.SYNCS 0x989680 ;  /* 0x009896800000895d */ /* 0x002fea0003900000 */
[----:B------:R-:W1:Y:S02]  /*9060*/  @!P0 SYNCS.PHASECHK.TRANS64 P0, [R9+URZ], R4 ;  /* 0x00000004090085a7 */ /* 0x000e64000800007f */
[----:B-1----:R-:W-:Y:S05]  /*9070*/  @!P0 BRA `(.L_x_259) ;  /* 0xfffffffc00f08947 */ /* 0x002fea000383ffff */
[----:B------:R-:W-:Y:S05]  /*9080*/  BRA `(.L_x_276) ;  /* 0xfffffff800987947 */ /* 0x000fea000383ffff */
.L_x_260:
[----:B0-----:R0:W1:Y:S02]  /*9090*/  SYNCS.PHASECHK.TRANS64.TRYWAIT P0, [R8+URZ], R5 ;  /* 0x00000005080075a7 */ /* 0x001064000800017f */
[----:B-1----:R-:W-:Y:S05]  /*90a0*/  @!P0 NANOSLEEP.SYNCS 0x989680 ;  /* 0x009896800000895d */ /* 0x002fea0003900000 */
[----:B------:R-:W1:Y:S02]  /*90b0*/  @!P0 SYNCS.PHASECHK.TRANS64 P0, [R8+URZ], R5 ;  /* 0x00000005080085a7 */ /* 0x000e64000800007f */
[----:B-1----:R-:W-:Y:S05]  /*90c0*/  @!P0 BRA `(.L_x_260) ;  /* 0xfffffffc00f08947 */ /* 0x002fea000383ffff */
[----:B------:R-:W-:Y:S05]  /*90d0*/  BRA `(.L_x_277) ;  /* 0xfffffff800a87947 */ /* 0x000fea000383ffff */
.L_x_261:
[----:B-1----:R1:W2:Y:S02]  /*90e0*/  SYNCS.PHASECHK.TRANS64.TRYWAIT P0, [R11+URZ], R6 ;  /* 0x000000060b0075a7 */ /* 0x0022a4000800017f */
[----:B--2---:R-:W-:Y:S05]  /*90f0*/  @!P0 NANOSLEEP.SYNCS 0x989680 ;  /* 0x009896800000895d */ /* 0x004fea0003900000 */
[----:B------:R-:W2:Y:S02]  /*9100*/  @!P0 SYNCS.PHASECHK.TRANS64 P0, [R11+URZ], R6 ;  /* 0x000000060b0085a7 */ /* 0x000ea4000800007f */
[----:B--2---:R-:W-:Y:S05]  /*9110*/  @!P0 BRA `(.L_x_261) ;  /* 0xfffffffc00f08947 */ /* 0x004fea000383ffff */
[----:B------:R-:W-:Y:S05]  /*9120*/  BRA `(.L_x_278) ;  /* 0xfffffff800b07947 */ /* 0x000fea000383ffff */
.L_x_279:
[----:B------:R-:W-:-:S00]  /*9130*/  BRA `(.L_x_279) ;  /* 0xfffffffc00fc7947 */ /* 0x000fc0000383ffff */
[----:B------:R-:W-:-:S00]  /*9140*/  NOP ;  /* 0x0000000000007918 */ /* 0x000fc00000000000 */
        /* <DEDUP_REMOVED lines=11> */
.L_x_280:


//--------------------- .nv.global.init           --------------------------
	.section	.nv.global.init,"aw",@progbits
.nv.global.init:
	.type		$str$22,@object
	.size		$str$22,($str$23 - $str$22)
$str$22:
        /*0000*/ 	.byte	0x6b, 0x5f, 0x74, 0x69, 0x6c, 0x65, 0x5f, 0x63, 0x6f, 0x75, 0x6e, 0x74, 0x20, 0x3e, 0x3d, 0x20
        /*0010*/ 	.byte	0x31, 0x00
	.type		$str$23,@object
	.size		$str$23,(__unnamed_1 - $str$23)
$str$23:
        /*0012*/ 	.byte	0x2f, 0x74, 0x6d, 0x70, 0x2f, 0x63, 0x75, 0x74, 0x6c, 0x61, 0x73, 0x73, 0x5f, 0x73, 0x77, 0x65
        /*0022*/ 	.byte	0x65, 0x70, 0x5f, 0x73, 0x72, 0x63, 0x2f, 0x69, 0x6e, 0x63, 0x6c, 0x75, 0x64, 0x65, 0x2f, 0x63
        /*0032*/ 	.byte	0x75, 0x74, 0x6c, 0x61, 0x73, 0x73, 0x2f, 0x67, 0x65, 0x6d, 0x6d, 0x2f, 0x63, 0x6f, 0x6c, 0x6c
        /*0042*/ 	.byte	0x65, 0x63, 0x74, 0x69, 0x76, 0x65, 0x2f, 0x73, 0x6d, 0x39, 0x30, 0x5f, 0x6d, 0x6d, 0x61, 0x5f
        /*0052*/ 	.byte	0x74, 0x6d, 0x61, 0x5f, 0x67, 0x6d, 0x6d, 0x61, 0x5f, 0x73, 0x73, 0x5f, 0x77, 0x61, 0x72, 0x70
        /*0062*/ 	.byte	0x73, 0x70, 0x65, 0x63, 0x69, 0x61, 0x6c, 0x69, 0x7a, 0x65, 0x64, 0x2e, 0x68, 0x70, 0x70, 0x00
	.type		__unnamed_1,@object
	.size		__unnamed_1,(.L_0 - __unnamed_1)
__unnamed_1:
        /*0072*/ 	.byte	0x76, 0x6f, 0x69, 0x64, 0x20, 0x63, 0x75, 0x74, 0x6c, 0x61, 0x73, 0x73, 0x3a, 0x3a, 0x67, 0x65
        /* <DEDUP_REMOVED lines=172> */
        /*0b42*/ 	.byte	0x64, 0x65, 0x6e, 0x74, 0x69, 0x74, 0x79, 0x5d, 0x00
.L_0:


//--------------------- .nv.shared._ZN7cutlass13device_kernelINS_4gemm6kernel13GemmUniversalIN4cute5tupleIJiiiiEEENS1_10collective13CollectiveMmaINS1_34MainloopSm90TmaGmmaWarpSpecializedILi10ENS5_IJNS4_1CILi2EEENSA_ILi1EEESC_EEENS1_35KernelTmaWarpSpecializedCooperativeEEENS5_IJNSA_ILi256EEENSA_ILi96EEENSA_ILi64EEEEEEaNS5_IJlSC_lEEEaSK_NS4_8TiledMMAINS4_8MMA_AtomIJNS4_4SM904GMMA26MMA_64x96x32_S32S8S8_SS_TNEEEENS4_6LayoutISD_NS5_IJSC_NSA_ILi0EEESS_EEEEENS5_IJNS4_10UnderscoreESV_SV_EEEEENS4_13SM90_TMA_LOADENS4_14ComposedLayoutINS4_7SwizzleILi2ELi4ELi3EEENS4_18smem_ptr_flag_bitsILi8EEENSR_INS5_IJNSA_ILi8EEESI_EEENS5_IJSI_SC_EEEEEEEvNS4_8identityENS4_23SM90_TMA_LOAD_MULTICASTES18_vS19_EENS_8epilogue10collective6detail29Sm90TmaWarpSpecializedAdapterINS1D_15DefaultEpilogueIaSK_SK_NS1C_6thread17LinearCombinationIaLi1EiiLNS1H_9ScaleType4KindE0ELNS_15FloatRoundStyleE2EaEENS1_15EpilogueDefaultEEEEEvvEEEEvNT_6ParamsE --------------------------
	.section	.nv.shared._ZN7cutlass13device_kernelINS_4gemm6kernel13GemmUniversalIN4cute5tupleIJiiiiEEENS1_10collective13CollectiveMmaINS1_34MainloopSm90TmaGmmaWarpSpecializedILi10ENS5_IJNS4_1CILi2EEENSA_ILi1EEESC_EEENS1_35KernelTmaWarpSpecializedCooperativeEEENS5_IJNSA_ILi256EEENSA_ILi96EEENSA_ILi64EEEEEEaNS5_IJlSC_lEEEaSK_NS4_8TiledMMAINS4_8MMA_AtomIJNS4_4SM904GMMA26MMA_64x96x32_S32S8S8_SS_TNEEEENS4_6LayoutISD_NS5_IJSC_NSA_ILi0EEESS_EEEEENS5_IJNS4_10UnderscoreESV_SV_EEEEENS4_13SM90_TMA_LOADENS4_14ComposedLayoutINS4_7SwizzleILi2ELi4ELi3EEENS4_18smem_ptr_flag_bitsILi8EEENSR_INS5_IJNSA_ILi8EEESI_EEENS5_IJSI_SC_EEEEEEEvNS4_8identityENS4_23SM90_TMA_LOAD_MULTICASTES18_vS19_EENS_8epilogue10collective6detail29Sm90TmaWarpSpecializedAdapterINS1D_15DefaultEpilogueIaSK_SK_NS1C_6thread17LinearCombinationIaLi1EiiLNS1H_9ScaleType4KindE0ELNS_15FloatRoundStyleE2EaEENS1_15EpilogueDefaultEEEEEvvEEEEvNT_6ParamsE,"aw",@nobits
	.sectionflags	@""
	.align	16
	.zero		1024


//--------------------- .nv.shared.reserved.0     --------------------------
	.section	.nv.shared.reserved.0,"aw",@nobits
	.weak		__nv_reservedSMEM_offset_0_alias
	.size		__nv_reservedSMEM_offset_0_alias, 0, 0
	.other		__nv_reservedSMEM_offset_0_alias,@"STO_CUDA_RESERVED_SHARED STV_DEFAULT"
__nv_reservedSMEM_offset_0_alias:
	.zero		0


//--------------------- .nv.global                --------------------------
	.section	.nv.global,"aw",@nobits
.nv.global:
	.type		_ZN40_INTERNAL_f9557630_4_k_cu_284c9708_152814cute1_E,@object
	.size		_ZN40_INTERNAL_f9557630_4_k_cu_284c9708_152814cute1_E,(_ZN40_INTERNAL_f9557630_4_k_cu_284c9708_152814cuda3std3__45__cpo6cbeginE - _ZN40_INTERNAL_f9557630_4_k_cu_284c9708_152814cute1_E)
_ZN40_INTERNAL_f9557630_4_k_cu_284c9708_152814cute1_E:
	.zero		1
	.type		_ZN40_INTERNAL_f9557630_4_k_cu_284c9708_152814cuda3std3__45__cpo6cbeginE,@object
	.size		_ZN40_INTERNAL_f9557630_4_k_cu_284c9708_152814cuda3std3__45__cpo6cbeginE,(_ZN40_INTERNAL_f9557630_4_k_cu_284c9708_152814cuda3std3__48in_placeE - _ZN40_INTERNAL_f9557630_4_k_cu_284c9708_152814cuda3std3__45__cpo6cbeginE)
_ZN40_INTERNAL_f9557630_4_k_cu_284c9708_152814cuda3std3__45__cpo6cbeginE:
	.zero		1
	.type		_ZN40_INTERNAL_f9557630_4_k_cu_284c9708_152814cuda3std3__48in_placeE,@object
	.size		_ZN40_INTERNAL_f9557630_4_k_cu_284c9708_152814cuda3std3__48in_placeE,(_ZN40_INTERNAL_f9557630_4_k_cu_284c9708_152814cuda3std6ranges3__45__cpo9iter_moveE - _ZN40_INTERNAL_f9557630_4_k_cu_284c9708_152814cuda3std3__48in_placeE)
_ZN40_INTERNAL_f9557630_4_k_cu_284c9708_152814cuda3std3__48in_placeE:
	.zero		1
	.type		_ZN40_INTERNAL_f9557630_4_k_cu_284c9708_152814cuda3std6ranges3__45__cpo9iter_moveE,@object
	.size		_ZN40_INTERNAL_f9557630_4_k_cu_284c9708_152814cuda3std6ranges3__45__cpo9iter_moveE,(_ZN40_INTERNAL_f9557630_4_k_cu_284c9708_152814cuda3std3__45__cpo5beginE - _ZN40_INTERNAL_f9557630_4_k_cu_284c9708_152814cuda3std6ranges3__45__cpo9iter_moveE)
_ZN40_INTERNAL_f9557630_4_k_cu_284c9708_152814cuda3std6ranges3__45__cpo9iter_moveE:
	.zero		1
	.type		_ZN40_INTERNAL_f9557630_4_k_cu_284c9708_152814cuda3std3__45__cpo5beginE,@object
	.size		_ZN40_INTERNAL_f9557630_4_k_cu_284c9708_152814cuda3std3__45__cpo5beginE,(_ZN40_INTERNAL_f9557630_4_k_cu_284c9708_152814cuda3std3__442_GLOBAL__N__f9557630_4_k_cu_284c9708_152816ignoreE - _ZN40_INTERNAL_f9557630_4_k_cu_284c9708_152814cuda3std3__45__cpo5beginE)
_ZN40_INTERNAL_f9557630_4_k_cu_284c9708_152814cuda3std3__45__cpo5beginE:
	.zero		1
	.type		_ZN40_INTERNAL_f9557630_4_k_cu_284c9708_152814cuda3std3__442_GLOBAL__N__f9557630_4_k_cu_284c9708_152816ignoreE,@object
	.size		_ZN40_INTERNAL_f9557630_4_k_cu_284c9708_152814cuda3std3__442_GLOBAL__N__f9557630_4_k_cu_284c9708_152816ignoreE,(_ZN40_INTERNAL_f9557630_4_k_cu_284c9708_152814cute7productE - _ZN40_INTERNAL_f9557630_4_k_cu_284c9708_152814cuda3std3__442_GLOBAL__N__f9557630_4_k_cu_284c9708_152816ignoreE)
_ZN40_INTERNAL_f9557630_4_k_cu_284c9708_152814cuda3std3__442_GLOBAL__N__f9557630_4_k_cu_284c9708_152816ignoreE:
	.zero		1
	.type		_ZN40_INTERNAL_f9557630_4_k_cu_284c9708_152814cute7productE,@object
	.size		_ZN40_INTERNAL_f9557630_4_k_cu_284c9708_152814cute7productE,(_ZN40_INTERNAL_f9557630_4_k_cu_284c9708_152814cuda3std3__45__cpo3endE - _ZN40_INTERNAL_f9557630_4_k_cu_284c9708_152814cute7productE)
_ZN40_INTERNAL_f9557630_4_k_cu_284c9708_152814cute7productE:
	.zero		1
	.type		_ZN40_INTERNAL_f9557630_4_k_cu_284c9708_152814cuda3std3__45__cpo3endE,@object
	.size		_ZN40_INTERNAL_f9557630_4_k_cu_284c9708_152814cuda3std3__45__cpo3endE,(_ZN40_INTERNAL_f9557630_4_k_cu_284c9708_152814cuda3std3__419piecewise_constructE - _ZN40_INTERNAL_f9557630_4_k_cu_284c9708_152814cuda3std3__45__cpo3endE)
_ZN40_INTERNAL_f9557630_4_k_cu_284c9708_152814cuda3std3__45__cpo3endE:
	.zero		1
	.type		_ZN40_INTERNAL_f9557630_4_k_cu_284c9708_152814cuda3std3__419piecewise_constructE,@object
	.size		_ZN40_INTERNAL_f9557630_4_k_cu_284c9708_152814cuda3std3__419piecewise_constructE,(_ZN40_INTERNAL_f9557630_4_k_cu_284c9708_152814cuda3std3__45__cpo4cendE - _ZN40_INTERNAL_f9557630_4_k_cu_284c9708_152814cuda3std3__419piecewise_constructE)
_ZN40_INTERNAL_f9557630_4_k_cu_284c9708_152814cuda3std3__419piecewise_constructE:
	.zero		1
	.type		_ZN40_INTERNAL_f9557630_4_k_cu_284c9708_152814cuda3std3__45__cpo4cendE,@object
	.size		_ZN40_INTERNAL_f9557630_4_k_cu_284c9708_152814cuda3std3__45__cpo4cendE,(_ZN40_INTERNAL_f9557630_4_k_cu_284c9708_152814cuda3std6ranges3__45__cpo4swapE - _ZN40_INTERNAL_f9557630_4_k_cu_284c9708_152814cuda3std3__45__cpo4cendE)
_ZN40_INTERNAL_f9557630_4_k_cu_284c9708_152814cuda3std3__45__cpo4cendE:
	.zero		1
	.type		_ZN40_INTERNAL_f9557630_4_k_cu_284c9708_152814cuda3std6ranges3__45__cpo4swapE,@object
	.size		_ZN40_INTERNAL_f9557630_4_k_cu_284c9708_152814cuda3std6ranges3__45__cpo4swapE,(.L_8 - _ZN40_INTERNAL_f9557630_4_k_cu_284c9708_152814cuda3std6ranges3__45__cpo4swapE)
_ZN40_INTERNAL_f9557630_4_k_cu_284c9708_152814cuda3std6ranges3__45__cpo4swapE:
	.zero		1
.L_8:


//--------------------- .nv.constant0._ZN7cutlass13device_kernelINS_4gemm6kernel13GemmUniversalIN4cute5tupleIJiiiiEEENS1_10collective13CollectiveMmaINS1_34MainloopSm90TmaGmmaWarpSpecializedILi10ENS5_IJNS4_1CILi2EEENSA_ILi1EEESC_EEENS1_35KernelTmaWarpSpecializedCooperativeEEENS5_IJNSA_ILi256EEENSA_ILi96EEENSA_ILi64EEEEEEaNS5_IJlSC_lEEEaSK_NS4_8TiledMMAINS4_8MMA_AtomIJNS4_4SM904GMMA26MMA_64x96x32_S32S8S8_SS_TNEEEENS4_6LayoutISD_NS5_IJSC_NSA_ILi0EEESS_EEEEENS5_IJNS4_10UnderscoreESV_SV_EEEEENS4_13SM90_TMA_LOADENS4_14ComposedLayoutINS4_7SwizzleILi2ELi4ELi3EEENS4_18smem_ptr_flag_bitsILi8EEENSR_INS5_IJNSA_ILi8EEESI_EEENS5_IJSI_SC_EEEEEEEvNS4_8identityENS4_23SM90_TMA_LOAD_MULTICASTES18_vS19_EENS_8epilogue10collective6detail29Sm90TmaWarpSpecializedAdapterINS1D_15DefaultEpilogueIaSK_SK_NS1C_6thread17LinearCombinationIaLi1EiiLNS1H_9ScaleType4KindE0ELNS_15FloatRoundStyleE2EaEENS1_15EpilogueDefaultEEEEEvvEEEEvNT_6ParamsE --------------------------
	.section	.nv.constant0._ZN7cutlass13device_kernelINS_4gemm6kernel13GemmUniversalIN4cute5tupleIJiiiiEEENS1_10collective13CollectiveMmaINS1_34MainloopSm90TmaGmmaWarpSpecializedILi10ENS5_IJNS4_1CILi2EEENSA_ILi1EEESC_EEENS1_35KernelTmaWarpSpecializedCooperativeEEENS5_IJNSA_ILi256EEENSA_ILi96EEENSA_ILi64EEEEEEaNS5_IJlSC_lEEEaSK_NS4_8TiledMMAINS4_8MMA_AtomIJNS4_4SM904GMMA26MMA_64x96x32_S32S8S8_SS_TNEEEENS4_6LayoutISD_NS5_IJSC_NSA_ILi0EEESS_EEEEENS5_IJNS4_10UnderscoreESV_SV_EEEEENS4_13SM90_TMA_LOADENS4_14ComposedLayoutINS4_7SwizzleILi2ELi4ELi3EEENS4_18smem_ptr_flag_bitsILi8EEENSR_INS5_IJNSA_ILi8EEESI_EEENS5_IJSI_SC_EEEEEEEvNS4_8identityENS4_23SM90_TMA_LOAD_MULTICASTES18_vS19_EENS_8epilogue10collective6detail29Sm90TmaWarpSpecializedAdapterINS1D_15DefaultEpilogueIaSK_SK_NS1C_6thread17LinearCombinationIaLi1EiiLNS1H_9ScaleType4KindE0ELNS_15FloatRoundStyleE2EaEENS1_15EpilogueDefaultEEEEEvvEEEEvNT_6ParamsE,"a",@progbits
	.sectionflags	@""
	.align	4
.nv.constant0._ZN7cutlass13device_kernelINS_4gemm6kernel13GemmUniversalIN4cute5tupleIJiiiiEEENS1_10collective13CollectiveMmaINS1_34MainloopSm90TmaGmmaWarpSpecializedILi10ENS5_IJNS4_1CILi2EEENSA_ILi1EEESC_EEENS1_35KernelTmaWarpSpecializedCooperativeEEENS5_IJNSA_ILi256EEENSA_ILi96EEENSA_ILi64EEEEEEaNS5_IJlSC_lEEEaSK_NS4_8TiledMMAINS4_8MMA_AtomIJNS4_4SM904GMMA26MMA_64x96x32_S32S8S8_SS_TNEEEENS4_6LayoutISD_NS5_IJSC_NSA_ILi0EEESS_EEEEENS5_IJNS4_10UnderscoreESV_SV_EEEEENS4_13SM90_TMA_LOADENS4_14ComposedLayoutINS4_7SwizzleILi2ELi4ELi3EEENS4_18smem_ptr_flag_bitsILi8EEENSR_INS5_IJNSA_ILi8EEESI_EEENS5_IJSI_SC_EEEEEEEvNS4_8identityENS4_23SM90_TMA_LOAD_MULTICASTES18_vS19_EENS_8epilogue10collective6detail29Sm90TmaWarpSpecializedAdapterINS1D_15DefaultEpilogueIaSK_SK_NS1C_6thread17LinearCombinationIaLi1EiiLNS1H_9ScaleType4KindE0ELNS_15FloatRoundStyleE2EaEENS1_15EpilogueDefaultEEEEEvvEEEEvNT_6ParamsE:
	.zero		1664


//--------------------- SYMBOLS --------------------------

	.type		.nv.reservedSmem.offset0,@object
	.size		.nv.reservedSmem.offset0,0x4
	.type		__assertfail,@function
